//
// Generated by NVIDIA NVVM Compiler
//
// Compiler Build ID: CL-36424714
// Cuda compilation tools, release 13.0, V13.0.88
// Based on NVVM 20.0.0
//

.version 9.0
.target sm_100
.address_size 64

	// .globl	_Z12setup_kernalP17curandStateXORWOWl
.extern .func  (.param .b64 func_retval0) malloc
(
	.param .b64 malloc_param_0
)
;
.global .align 4 .b8 precalc_xorwow_matrix[102400];
.global .align 4 .b8 precalc_xorwow_offset_matrix[102400];
.global .align 4 .b8 mrg32k3aM1[2304];
.global .align 4 .b8 mrg32k3aM2[2304];
.global .align 4 .b8 mrg32k3aM1SubSeq[2016];
.global .align 4 .b8 mrg32k3aM2SubSeq[2016];
.global .align 4 .b8 mrg32k3aM1Seq[2304];
.global .align 4 .b8 mrg32k3aM2Seq[2304];
.const .align 8 .b8 __cr_lgamma_table[72];

.visible .entry _Z12setup_kernalP17curandStateXORWOWl(
	.param .u64 .ptr .align 1 _Z12setup_kernalP17curandStateXORWOWl_param_0,
	.param .u64 _Z12setup_kernalP17curandStateXORWOWl_param_1
)
{
	.reg .pred 	%p<24>;
	.reg .b32 	%r<419>;
	.reg .b64 	%rd<19>;

	ld.param.u64 	%rd8, [_Z12setup_kernalP17curandStateXORWOWl_param_0];
	ld.param.u64 	%rd9, [_Z12setup_kernalP17curandStateXORWOWl_param_1];
	cvta.to.global.u64 	%rd10, %rd8;
	mov.u32 	%r182, %ctaid.x;
	mov.u32 	%r183, %ctaid.y;
	mov.u32 	%r184, %nctaid.x;
	mad.lo.s32 	%r185, %r183, %r184, %r182;
	mov.u32 	%r186, %ntid.x;
	mov.u32 	%r187, %ntid.y;
	mov.u32 	%r188, %tid.y;
	mov.u32 	%r189, %tid.x;
	mad.lo.s32 	%r190, %r185, %r187, %r188;
	mad.lo.s32 	%r191, %r190, %r186, %r189;
	cvt.s64.s32 	%rd18, %r191;
	mul.wide.s32 	%rd11, %r191, 48;
	add.s64 	%rd2, %rd10, %rd11;
	cvt.u32.u64 	%r192, %rd9;
	xor.b32  	%r193, %r192, -1429050551;
	mul.lo.s32 	%r194, %r193, 1099087573;
	{ .reg .b32 tmp; mov.b64 {tmp, %r195}, %rd9; }
	xor.b32  	%r196, %r195, -136515619;
	mul.lo.s32 	%r197, %r196, -1703105765;
	add.s32 	%r198, %r194, %r197;
	add.s32 	%r199, %r198, 6615241;
	add.s32 	%r200, %r194, 123456789;
	st.global.v2.u32 	[%rd2], {%r199, %r200};
	xor.b32  	%r201, %r194, 362436069;
	add.s32 	%r202, %r197, 521288629;
	st.global.v2.u32 	[%rd2+8], {%r201, %r202};
	xor.b32  	%r203, %r197, 88675123;
	add.s32 	%r204, %r194, 5783321;
	st.global.v2.u32 	[%rd2+16], {%r203, %r204};
	setp.eq.s32 	%p1, %r191, 0;
	@%p1 bra 	$L__BB0_42;
	mov.b32 	%r325, 0;
$L__BB0_2:
	and.b64  	%rd4, %rd18, 3;
	setp.eq.s64 	%p2, %rd4, 0;
	@%p2 bra 	$L__BB0_41;
	mul.wide.u32 	%rd12, %r325, 3200;
	mov.u64 	%rd13, precalc_xorwow_matrix;
	add.s64 	%rd5, %rd13, %rd12;
	cvt.u32.u64 	%r2, %rd4;
	mov.b32 	%r326, 0;
$L__BB0_4:
	mov.b32 	%r339, 0;
	mov.u32 	%r340, %r339;
	mov.u32 	%r341, %r339;
	mov.u32 	%r342, %r339;
	mov.u32 	%r343, %r339;
	mov.u32 	%r332, %r339;
$L__BB0_5:
	mul.wide.u32 	%rd14, %r332, 4;
	add.s64 	%rd15, %rd2, %rd14;
	ld.global.u32 	%r10, [%rd15+4];
	shl.b32 	%r11, %r332, 5;
	mov.b32 	%r338, 0;
$L__BB0_6:
	.pragma "nounroll";
	shr.u32 	%r209, %r10, %r338;
	and.b32  	%r210, %r209, 1;
	setp.eq.b32 	%p3, %r210, 1;
	not.pred 	%p4, %p3;
	add.s32 	%r211, %r11, %r338;
	mul.lo.s32 	%r212, %r211, 5;
	mul.wide.u32 	%rd16, %r212, 4;
	add.s64 	%rd6, %rd5, %rd16;
	@%p4 bra 	$L__BB0_8;
	ld.global.u32 	%r213, [%rd6];
	xor.b32  	%r343, %r343, %r213;
	ld.global.u32 	%r214, [%rd6+4];
	xor.b32  	%r342, %r342, %r214;
	ld.global.u32 	%r215, [%rd6+8];
	xor.b32  	%r341, %r341, %r215;
	ld.global.u32 	%r216, [%rd6+12];
	xor.b32  	%r340, %r340, %r216;
	ld.global.u32 	%r217, [%rd6+16];
	xor.b32  	%r339, %r339, %r217;
$L__BB0_8:
	and.b32  	%r219, %r209, 2;
	setp.eq.s32 	%p5, %r219, 0;
	@%p5 bra 	$L__BB0_10;
	ld.global.u32 	%r220, [%rd6+20];
	xor.b32  	%r343, %r343, %r220;
	ld.global.u32 	%r221, [%rd6+24];
	xor.b32  	%r342, %r342, %r221;
	ld.global.u32 	%r222, [%rd6+28];
	xor.b32  	%r341, %r341, %r222;
	ld.global.u32 	%r223, [%rd6+32];
	xor.b32  	%r340, %r340, %r223;
	ld.global.u32 	%r224, [%rd6+36];
	xor.b32  	%r339, %r339, %r224;
$L__BB0_10:
	and.b32  	%r226, %r209, 4;
	setp.eq.s32 	%p6, %r226, 0;
	@%p6 bra 	$L__BB0_12;
	ld.global.u32 	%r227, [%rd6+40];
	xor.b32  	%r343, %r343, %r227;
	ld.global.u32 	%r228, [%rd6+44];
	xor.b32  	%r342, %r342, %r228;
	ld.global.u32 	%r229, [%rd6+48];
	xor.b32  	%r341, %r341, %r229;
	ld.global.u32 	%r230, [%rd6+52];
	xor.b32  	%r340, %r340, %r230;
	ld.global.u32 	%r231, [%rd6+56];
	xor.b32  	%r339, %r339, %r231;
$L__BB0_12:
	and.b32  	%r233, %r209, 8;
	setp.eq.s32 	%p7, %r233, 0;
	@%p7 bra 	$L__BB0_14;
	ld.global.u32 	%r234, [%rd6+60];
	xor.b32  	%r343, %r343, %r234;
	ld.global.u32 	%r235, [%rd6+64];
	xor.b32  	%r342, %r342, %r235;
	ld.global.u32 	%r236, [%rd6+68];
	xor.b32  	%r341, %r341, %r236;
	ld.global.u32 	%r237, [%rd6+72];
	xor.b32  	%r340, %r340, %r237;
	ld.global.u32 	%r238, [%rd6+76];
	xor.b32  	%r339, %r339, %r238;
$L__BB0_14:
	and.b32  	%r240, %r209, 16;
	setp.eq.s32 	%p8, %r240, 0;
	@%p8 bra 	$L__BB0_16;
	ld.global.u32 	%r241, [%rd6+80];
	xor.b32  	%r343, %r343, %r241;
	ld.global.u32 	%r242, [%rd6+84];
	xor.b32  	%r342, %r342, %r242;
	ld.global.u32 	%r243, [%rd6+88];
	xor.b32  	%r341, %r341, %r243;
	ld.global.u32 	%r244, [%rd6+92];
	xor.b32  	%r340, %r340, %r244;
	ld.global.u32 	%r245, [%rd6+96];
	xor.b32  	%r339, %r339, %r245;
$L__BB0_16:
	and.b32  	%r247, %r209, 32;
	setp.eq.s32 	%p9, %r247, 0;
	@%p9 bra 	$L__BB0_18;
	ld.global.u32 	%r248, [%rd6+100];
	xor.b32  	%r343, %r343, %r248;
	ld.global.u32 	%r249, [%rd6+104];
	xor.b32  	%r342, %r342, %r249;
	ld.global.u32 	%r250, [%rd6+108];
	xor.b32  	%r341, %r341, %r250;
	ld.global.u32 	%r251, [%rd6+112];
	xor.b32  	%r340, %r340, %r251;
	ld.global.u32 	%r252, [%rd6+116];
	xor.b32  	%r339, %r339, %r252;
$L__BB0_18:
	and.b32  	%r254, %r209, 64;
	setp.eq.s32 	%p10, %r254, 0;
	@%p10 bra 	$L__BB0_20;
	ld.global.u32 	%r255, [%rd6+120];
	xor.b32  	%r343, %r343, %r255;
	ld.global.u32 	%r256, [%rd6+124];
	xor.b32  	%r342, %r342, %r256;
	ld.global.u32 	%r257, [%rd6+128];
	xor.b32  	%r341, %r341, %r257;
	ld.global.u32 	%r258, [%rd6+132];
	xor.b32  	%r340, %r340, %r258;
	ld.global.u32 	%r259, [%rd6+136];
	xor.b32  	%r339, %r339, %r259;
$L__BB0_20:
	and.b32  	%r261, %r209, 128;
	setp.eq.s32 	%p11, %r261, 0;
	@%p11 bra 	$L__BB0_22;
	ld.global.u32 	%r262, [%rd6+140];
	xor.b32  	%r343, %r343, %r262;
	ld.global.u32 	%r263, [%rd6+144];
	xor.b32  	%r342, %r342, %r263;
	ld.global.u32 	%r264, [%rd6+148];
	xor.b32  	%r341, %r341, %r264;
	ld.global.u32 	%r265, [%rd6+152];
	xor.b32  	%r340, %r340, %r265;
	ld.global.u32 	%r266, [%rd6+156];
	xor.b32  	%r339, %r339, %r266;
$L__BB0_22:
	and.b32  	%r268, %r209, 256;
	setp.eq.s32 	%p12, %r268, 0;
	@%p12 bra 	$L__BB0_24;
	ld.global.u32 	%r269, [%rd6+160];
	xor.b32  	%r343, %r343, %r269;
	ld.global.u32 	%r270, [%rd6+164];
	xor.b32  	%r342, %r342, %r270;
	ld.global.u32 	%r271, [%rd6+168];
	xor.b32  	%r341, %r341, %r271;
	ld.global.u32 	%r272, [%rd6+172];
	xor.b32  	%r340, %r340, %r272;
	ld.global.u32 	%r273, [%rd6+176];
	xor.b32  	%r339, %r339, %r273;
$L__BB0_24:
	and.b32  	%r275, %r209, 512;
	setp.eq.s32 	%p13, %r275, 0;
	@%p13 bra 	$L__BB0_26;
	ld.global.u32 	%r276, [%rd6+180];
	xor.b32  	%r343, %r343, %r276;
	ld.global.u32 	%r277, [%rd6+184];
	xor.b32  	%r342, %r342, %r277;
	ld.global.u32 	%r278, [%rd6+188];
	xor.b32  	%r341, %r341, %r278;
	ld.global.u32 	%r279, [%rd6+192];
	xor.b32  	%r340, %r340, %r279;
	ld.global.u32 	%r280, [%rd6+196];
	xor.b32  	%r339, %r339, %r280;
$L__BB0_26:
	and.b32  	%r282, %r209, 1024;
	setp.eq.s32 	%p14, %r282, 0;
	@%p14 bra 	$L__BB0_28;
	ld.global.u32 	%r283, [%rd6+200];
	xor.b32  	%r343, %r343, %r283;
	ld.global.u32 	%r284, [%rd6+204];
	xor.b32  	%r342, %r342, %r284;
	ld.global.u32 	%r285, [%rd6+208];
	xor.b32  	%r341, %r341, %r285;
	ld.global.u32 	%r286, [%rd6+212];
	xor.b32  	%r340, %r340, %r286;
	ld.global.u32 	%r287, [%rd6+216];
	xor.b32  	%r339, %r339, %r287;
$L__BB0_28:
	and.b32  	%r289, %r209, 2048;
	setp.eq.s32 	%p15, %r289, 0;
	@%p15 bra 	$L__BB0_30;
	ld.global.u32 	%r290, [%rd6+220];
	xor.b32  	%r343, %r343, %r290;
	ld.global.u32 	%r291, [%rd6+224];
	xor.b32  	%r342, %r342, %r291;
	ld.global.u32 	%r292, [%rd6+228];
	xor.b32  	%r341, %r341, %r292;
	ld.global.u32 	%r293, [%rd6+232];
	xor.b32  	%r340, %r340, %r293;
	ld.global.u32 	%r294, [%rd6+236];
	xor.b32  	%r339, %r339, %r294;
$L__BB0_30:
	and.b32  	%r296, %r209, 4096;
	setp.eq.s32 	%p16, %r296, 0;
	@%p16 bra 	$L__BB0_32;
	ld.global.u32 	%r297, [%rd6+240];
	xor.b32  	%r343, %r343, %r297;
	ld.global.u32 	%r298, [%rd6+244];
	xor.b32  	%r342, %r342, %r298;
	ld.global.u32 	%r299, [%rd6+248];
	xor.b32  	%r341, %r341, %r299;
	ld.global.u32 	%r300, [%rd6+252];
	xor.b32  	%r340, %r340, %r300;
	ld.global.u32 	%r301, [%rd6+256];
	xor.b32  	%r339, %r339, %r301;
$L__BB0_32:
	and.b32  	%r303, %r209, 8192;
	setp.eq.s32 	%p17, %r303, 0;
	@%p17 bra 	$L__BB0_34;
	ld.global.u32 	%r304, [%rd6+260];
	xor.b32  	%r343, %r343, %r304;
	ld.global.u32 	%r305, [%rd6+264];
	xor.b32  	%r342, %r342, %r305;
	ld.global.u32 	%r306, [%rd6+268];
	xor.b32  	%r341, %r341, %r306;
	ld.global.u32 	%r307, [%rd6+272];
	xor.b32  	%r340, %r340, %r307;
	ld.global.u32 	%r308, [%rd6+276];
	xor.b32  	%r339, %r339, %r308;
$L__BB0_34:
	and.b32  	%r310, %r209, 16384;
	setp.eq.s32 	%p18, %r310, 0;
	@%p18 bra 	$L__BB0_36;
	ld.global.u32 	%r311, [%rd6+280];
	xor.b32  	%r343, %r343, %r311;
	ld.global.u32 	%r312, [%rd6+284];
	xor.b32  	%r342, %r342, %r312;
	ld.global.u32 	%r313, [%rd6+288];
	xor.b32  	%r341, %r341, %r313;
	ld.global.u32 	%r314, [%rd6+292];
	xor.b32  	%r340, %r340, %r314;
	ld.global.u32 	%r315, [%rd6+296];
	xor.b32  	%r339, %r339, %r315;
$L__BB0_36:
	and.b32  	%r317, %r209, 32768;
	setp.eq.s32 	%p19, %r317, 0;
	@%p19 bra 	$L__BB0_38;
	ld.global.u32 	%r318, [%rd6+300];
	xor.b32  	%r343, %r343, %r318;
	ld.global.u32 	%r319, [%rd6+304];
	xor.b32  	%r342, %r342, %r319;
	ld.global.u32 	%r320, [%rd6+308];
	xor.b32  	%r341, %r341, %r320;
	ld.global.u32 	%r321, [%rd6+312];
	xor.b32  	%r340, %r340, %r321;
	ld.global.u32 	%r322, [%rd6+316];
	xor.b32  	%r339, %r339, %r322;
$L__BB0_38:
	add.s32 	%r338, %r338, 16;
	setp.ne.s32 	%p20, %r338, 32;
	@%p20 bra 	$L__BB0_6;
	mad.lo.s32 	%r323, %r332, -31, %r11;
	add.s32 	%r332, %r323, 1;
	setp.ne.s32 	%p21, %r332, 5;
	@%p21 bra 	$L__BB0_5;
	st.global.u32 	[%rd2+4], %r343;
	st.global.u32 	[%rd2+8], %r342;
	st.global.u32 	[%rd2+12], %r341;
	st.global.u32 	[%rd2+16], %r340;
	st.global.u32 	[%rd2+20], %r339;
	add.s32 	%r326, %r326, 1;
	setp.lt.u32 	%p22, %r326, %r2;
	@%p22 bra 	$L__BB0_4;
$L__BB0_41:
	shr.u64 	%rd7, %rd18, 2;
	add.s32 	%r325, %r325, 1;
	setp.gt.u64 	%p23, %rd18, 3;
	mov.u64 	%rd18, %rd7;
	@%p23 bra 	$L__BB0_2;
$L__BB0_42:
	mov.b32 	%r324, 0;
	st.global.v2.u32 	[%rd2+24], {%r324, %r324};
	st.global.u32 	[%rd2+32], %r324;
	mov.b64 	%rd17, 0;
	st.global.u64 	[%rd2+40], %rd17;
	ret;

}
	// .globl	_Z9searchSolPPiP7GAPdataiP17curandStateXORWOWS0_S0_S_
.visible .entry _Z9searchSolPPiP7GAPdataiP17curandStateXORWOWS0_S0_S_(
	.param .u64 .ptr .align 1 _Z9searchSolPPiP7GAPdataiP17curandStateXORWOWS0_S0_S__param_0,
	.param .u64 .ptr .align 1 _Z9searchSolPPiP7GAPdataiP17curandStateXORWOWS0_S0_S__param_1,
	.param .u32 _Z9searchSolPPiP7GAPdataiP17curandStateXORWOWS0_S0_S__param_2,
	.param .u64 .ptr .align 1 _Z9searchSolPPiP7GAPdataiP17curandStateXORWOWS0_S0_S__param_3,
	.param .u64 .ptr .align 1 _Z9searchSolPPiP7GAPdataiP17curandStateXORWOWS0_S0_S__param_4,
	.param .u64 .ptr .align 1 _Z9searchSolPPiP7GAPdataiP17curandStateXORWOWS0_S0_S__param_5,
	.param .u64 .ptr .align 1 _Z9searchSolPPiP7GAPdataiP17curandStateXORWOWS0_S0_S__param_6
)
{
	.reg .pred 	%p<53>;
	.reg .b32 	%r<638>;
	.reg .b64 	%rd<366>;

	ld.param.u64 	%rd20, [_Z9searchSolPPiP7GAPdataiP17curandStateXORWOWS0_S0_S__param_0];
	ld.param.u64 	%rd21, [_Z9searchSolPPiP7GAPdataiP17curandStateXORWOWS0_S0_S__param_1];
	ld.param.u32 	%r138, [_Z9searchSolPPiP7GAPdataiP17curandStateXORWOWS0_S0_S__param_2];
	ld.param.u64 	%rd22, [_Z9searchSolPPiP7GAPdataiP17curandStateXORWOWS0_S0_S__param_3];
	ld.param.u64 	%rd23, [_Z9searchSolPPiP7GAPdataiP17curandStateXORWOWS0_S0_S__param_4];
	ld.param.u64 	%rd24, [_Z9searchSolPPiP7GAPdataiP17curandStateXORWOWS0_S0_S__param_5];
	ld.param.u64 	%rd25, [_Z9searchSolPPiP7GAPdataiP17curandStateXORWOWS0_S0_S__param_6];
	cvta.to.global.u64 	%rd1, %rd24;
	cvta.to.global.u64 	%rd2, %rd23;
	cvta.to.global.u64 	%rd3, %rd21;
	mov.u32 	%r139, %ctaid.x;
	mov.u32 	%r140, %ctaid.y;
	mov.u32 	%r141, %nctaid.x;
	mad.lo.s32 	%r142, %r140, %r141, %r139;
	mov.u32 	%r143, %ntid.x;
	mov.u32 	%r144, %ntid.y;
	mov.u32 	%r145, %tid.y;
	mov.u32 	%r146, %tid.x;
	mad.lo.s32 	%r147, %r142, %r144, %r145;
	mad.lo.s32 	%r1, %r147, %r143, %r146;
	setp.ge.s32 	%p1, %r1, %r138;
	@%p1 bra 	$L__BB1_68;
	ld.global.u32 	%r148, [%rd3+4];
	mul.wide.s32 	%rd26, %r148, 4;
	{ // callseq 0, 0
	.param .b64 param0;
	st.param.b64 	[param0], %rd26;
	.param .b64 retval0;
	call.uni (retval0), 
	malloc, 
	(
	param0
	);
	ld.param.b64 	%rd27, [retval0];
	} // callseq 0
	ld.global.u32 	%r149, [%rd3+4];
	setp.lt.s32 	%p2, %r149, 1;
	@%p2 bra 	$L__BB1_4;
	cvta.to.global.u64 	%rd5, %rd25;
	mov.b32 	%r572, 0;
$L__BB1_3:
	mul.wide.u32 	%rd28, %r572, 4;
	add.s64 	%rd29, %rd5, %rd28;
	ld.global.u32 	%r151, [%rd29];
	add.s64 	%rd30, %rd27, %rd28;
	st.u32 	[%rd30], %r151;
	add.s32 	%r572, %r572, 1;
	ld.global.u32 	%r152, [%rd3+4];
	setp.lt.s32 	%p3, %r572, %r152;
	@%p3 bra 	$L__BB1_3;
$L__BB1_4:
	ld.global.u32 	%r622, [%rd3];
	setp.lt.s32 	%p4, %r622, 1;
	cvta.to.global.u64 	%rd31, %rd20;
	mul.wide.s32 	%rd32, %r1, 8;
	add.s64 	%rd6, %rd31, %rd32;
	@%p4 bra 	$L__BB1_7;
	mov.b32 	%r574, 0;
$L__BB1_6:
	ld.global.u64 	%rd33, [%rd6];
	mul.wide.u32 	%rd34, %r574, 4;
	add.s64 	%rd35, %rd33, %rd34;
	ld.u32 	%r154, [%rd35];
	mul.wide.s32 	%rd36, %r154, 8;
	add.s64 	%rd37, %rd1, %rd36;
	ld.global.u64 	%rd38, [%rd37];
	add.s64 	%rd39, %rd38, %rd34;
	ld.u32 	%r155, [%rd39];
	mul.wide.s32 	%rd40, %r154, 4;
	add.s64 	%rd41, %rd27, %rd40;
	ld.u32 	%r156, [%rd41];
	sub.s32 	%r157, %r156, %r155;
	st.u32 	[%rd41], %r157;
	add.s32 	%r574, %r574, 1;
	ld.global.u32 	%r622, [%rd3];
	setp.lt.s32 	%p5, %r574, %r622;
	@%p5 bra 	$L__BB1_6;
$L__BB1_7:
	setp.lt.s32 	%p6, %r622, 1;
	mov.b32 	%r602, 0;
	@%p6 bra 	$L__BB1_20;
	ld.global.u64 	%rd7, [%rd6];
	and.b32  	%r6, %r622, 15;
	setp.lt.u32 	%p7, %r622, 16;
	mov.b32 	%r576, 0;
	mov.u32 	%r602, %r576;
	@%p7 bra 	$L__BB1_11;
	and.b32  	%r576, %r622, 2147483632;
	mov.b32 	%r588, 0;
	mov.u32 	%r602, %r588;
$L__BB1_10:
	.pragma "nounroll";
	mul.wide.u32 	%rd42, %r588, 4;
	add.s64 	%rd43, %rd7, %rd42;
	ld.u32 	%r162, [%rd43];
	mul.wide.s32 	%rd44, %r162, 8;
	add.s64 	%rd45, %rd2, %rd44;
	ld.global.u64 	%rd46, [%rd45];
	add.s64 	%rd47, %rd46, %rd42;
	ld.u32 	%r163, [%rd47];
	add.s32 	%r164, %r163, %r602;
	ld.u32 	%r165, [%rd43+4];
	mul.wide.s32 	%rd48, %r165, 8;
	add.s64 	%rd49, %rd2, %rd48;
	ld.global.u64 	%rd50, [%rd49];
	add.s64 	%rd51, %rd50, %rd42;
	ld.u32 	%r166, [%rd51+4];
	add.s32 	%r167, %r166, %r164;
	ld.u32 	%r168, [%rd43+8];
	mul.wide.s32 	%rd52, %r168, 8;
	add.s64 	%rd53, %rd2, %rd52;
	ld.global.u64 	%rd54, [%rd53];
	add.s64 	%rd55, %rd54, %rd42;
	ld.u32 	%r169, [%rd55+8];
	add.s32 	%r170, %r169, %r167;
	ld.u32 	%r171, [%rd43+12];
	mul.wide.s32 	%rd56, %r171, 8;
	add.s64 	%rd57, %rd2, %rd56;
	ld.global.u64 	%rd58, [%rd57];
	add.s64 	%rd59, %rd58, %rd42;
	ld.u32 	%r172, [%rd59+12];
	add.s32 	%r173, %r172, %r170;
	ld.u32 	%r174, [%rd43+16];
	mul.wide.s32 	%rd60, %r174, 8;
	add.s64 	%rd61, %rd2, %rd60;
	ld.global.u64 	%rd62, [%rd61];
	add.s64 	%rd63, %rd62, %rd42;
	ld.u32 	%r175, [%rd63+16];
	add.s32 	%r176, %r175, %r173;
	ld.u32 	%r177, [%rd43+20];
	mul.wide.s32 	%rd64, %r177, 8;
	add.s64 	%rd65, %rd2, %rd64;
	ld.global.u64 	%rd66, [%rd65];
	add.s64 	%rd67, %rd66, %rd42;
	ld.u32 	%r178, [%rd67+20];
	add.s32 	%r179, %r178, %r176;
	ld.u32 	%r180, [%rd43+24];
	mul.wide.s32 	%rd68, %r180, 8;
	add.s64 	%rd69, %rd2, %rd68;
	ld.global.u64 	%rd70, [%rd69];
	add.s64 	%rd71, %rd70, %rd42;
	ld.u32 	%r181, [%rd71+24];
	add.s32 	%r182, %r181, %r179;
	ld.u32 	%r183, [%rd43+28];
	mul.wide.s32 	%rd72, %r183, 8;
	add.s64 	%rd73, %rd2, %rd72;
	ld.global.u64 	%rd74, [%rd73];
	add.s64 	%rd75, %rd74, %rd42;
	ld.u32 	%r184, [%rd75+28];
	add.s32 	%r185, %r184, %r182;
	ld.u32 	%r186, [%rd43+32];
	mul.wide.s32 	%rd76, %r186, 8;
	add.s64 	%rd77, %rd2, %rd76;
	ld.global.u64 	%rd78, [%rd77];
	add.s64 	%rd79, %rd78, %rd42;
	ld.u32 	%r187, [%rd79+32];
	add.s32 	%r188, %r187, %r185;
	ld.u32 	%r189, [%rd43+36];
	mul.wide.s32 	%rd80, %r189, 8;
	add.s64 	%rd81, %rd2, %rd80;
	ld.global.u64 	%rd82, [%rd81];
	add.s64 	%rd83, %rd82, %rd42;
	ld.u32 	%r190, [%rd83+36];
	add.s32 	%r191, %r190, %r188;
	ld.u32 	%r192, [%rd43+40];
	mul.wide.s32 	%rd84, %r192, 8;
	add.s64 	%rd85, %rd2, %rd84;
	ld.global.u64 	%rd86, [%rd85];
	add.s64 	%rd87, %rd86, %rd42;
	ld.u32 	%r193, [%rd87+40];
	add.s32 	%r194, %r193, %r191;
	ld.u32 	%r195, [%rd43+44];
	mul.wide.s32 	%rd88, %r195, 8;
	add.s64 	%rd89, %rd2, %rd88;
	ld.global.u64 	%rd90, [%rd89];
	add.s64 	%rd91, %rd90, %rd42;
	ld.u32 	%r196, [%rd91+44];
	add.s32 	%r197, %r196, %r194;
	ld.u32 	%r198, [%rd43+48];
	mul.wide.s32 	%rd92, %r198, 8;
	add.s64 	%rd93, %rd2, %rd92;
	ld.global.u64 	%rd94, [%rd93];
	add.s64 	%rd95, %rd94, %rd42;
	ld.u32 	%r199, [%rd95+48];
	add.s32 	%r200, %r199, %r197;
	ld.u32 	%r201, [%rd43+52];
	mul.wide.s32 	%rd96, %r201, 8;
	add.s64 	%rd97, %rd2, %rd96;
	ld.global.u64 	%rd98, [%rd97];
	add.s64 	%rd99, %rd98, %rd42;
	ld.u32 	%r202, [%rd99+52];
	add.s32 	%r203, %r202, %r200;
	ld.u32 	%r204, [%rd43+56];
	mul.wide.s32 	%rd100, %r204, 8;
	add.s64 	%rd101, %rd2, %rd100;
	ld.global.u64 	%rd102, [%rd101];
	add.s64 	%rd103, %rd102, %rd42;
	ld.u32 	%r205, [%rd103+56];
	add.s32 	%r206, %r205, %r203;
	ld.u32 	%r207, [%rd43+60];
	mul.wide.s32 	%rd104, %r207, 8;
	add.s64 	%rd105, %rd2, %rd104;
	ld.global.u64 	%rd106, [%rd105];
	add.s64 	%rd107, %rd106, %rd42;
	ld.u32 	%r208, [%rd107+60];
	add.s32 	%r602, %r208, %r206;
	add.s32 	%r588, %r588, 16;
	setp.eq.s32 	%p8, %r588, %r576;
	@%p8 bra 	$L__BB1_11;
	bra.uni 	$L__BB1_10;
$L__BB1_11:
	setp.eq.s32 	%p9, %r6, 0;
	@%p9 bra 	$L__BB1_20;
	and.b32  	%r14, %r622, 7;
	setp.lt.u32 	%p10, %r6, 8;
	@%p10 bra 	$L__BB1_14;
	mul.wide.u32 	%rd108, %r576, 4;
	add.s64 	%rd109, %rd7, %rd108;
	ld.u32 	%r210, [%rd109];
	mul.wide.s32 	%rd110, %r210, 8;
	add.s64 	%rd111, %rd2, %rd110;
	ld.global.u64 	%rd112, [%rd111];
	add.s64 	%rd113, %rd112, %rd108;
	ld.u32 	%r211, [%rd113];
	add.s32 	%r212, %r211, %r602;
	ld.u32 	%r213, [%rd109+4];
	mul.wide.s32 	%rd114, %r213, 8;
	add.s64 	%rd115, %rd2, %rd114;
	ld.global.u64 	%rd116, [%rd115];
	add.s64 	%rd117, %rd116, %rd108;
	ld.u32 	%r214, [%rd117+4];
	add.s32 	%r215, %r214, %r212;
	ld.u32 	%r216, [%rd109+8];
	mul.wide.s32 	%rd118, %r216, 8;
	add.s64 	%rd119, %rd2, %rd118;
	ld.global.u64 	%rd120, [%rd119];
	add.s64 	%rd121, %rd120, %rd108;
	ld.u32 	%r217, [%rd121+8];
	add.s32 	%r218, %r217, %r215;
	ld.u32 	%r219, [%rd109+12];
	mul.wide.s32 	%rd122, %r219, 8;
	add.s64 	%rd123, %rd2, %rd122;
	ld.global.u64 	%rd124, [%rd123];
	add.s64 	%rd125, %rd124, %rd108;
	ld.u32 	%r220, [%rd125+12];
	add.s32 	%r221, %r220, %r218;
	ld.u32 	%r222, [%rd109+16];
	mul.wide.s32 	%rd126, %r222, 8;
	add.s64 	%rd127, %rd2, %rd126;
	ld.global.u64 	%rd128, [%rd127];
	add.s64 	%rd129, %rd128, %rd108;
	ld.u32 	%r223, [%rd129+16];
	add.s32 	%r224, %r223, %r221;
	ld.u32 	%r225, [%rd109+20];
	mul.wide.s32 	%rd130, %r225, 8;
	add.s64 	%rd131, %rd2, %rd130;
	ld.global.u64 	%rd132, [%rd131];
	add.s64 	%rd133, %rd132, %rd108;
	ld.u32 	%r226, [%rd133+20];
	add.s32 	%r227, %r226, %r224;
	ld.u32 	%r228, [%rd109+24];
	mul.wide.s32 	%rd134, %r228, 8;
	add.s64 	%rd135, %rd2, %rd134;
	ld.global.u64 	%rd136, [%rd135];
	add.s64 	%rd137, %rd136, %rd108;
	ld.u32 	%r229, [%rd137+24];
	add.s32 	%r230, %r229, %r227;
	ld.u32 	%r231, [%rd109+28];
	mul.wide.s32 	%rd138, %r231, 8;
	add.s64 	%rd139, %rd2, %rd138;
	ld.global.u64 	%rd140, [%rd139];
	add.s64 	%rd141, %rd140, %rd108;
	ld.u32 	%r232, [%rd141+28];
	add.s32 	%r602, %r232, %r230;
	add.s32 	%r576, %r576, 8;
$L__BB1_14:
	setp.eq.s32 	%p11, %r14, 0;
	@%p11 bra 	$L__BB1_20;
	and.b32  	%r20, %r622, 3;
	setp.lt.u32 	%p12, %r14, 4;
	@%p12 bra 	$L__BB1_17;
	mul.wide.u32 	%rd142, %r576, 4;
	add.s64 	%rd143, %rd7, %rd142;
	ld.u32 	%r234, [%rd143];
	mul.wide.s32 	%rd144, %r234, 8;
	add.s64 	%rd145, %rd2, %rd144;
	ld.global.u64 	%rd146, [%rd145];
	add.s64 	%rd147, %rd146, %rd142;
	ld.u32 	%r235, [%rd147];
	add.s32 	%r236, %r235, %r602;
	ld.u32 	%r237, [%rd143+4];
	mul.wide.s32 	%rd148, %r237, 8;
	add.s64 	%rd149, %rd2, %rd148;
	ld.global.u64 	%rd150, [%rd149];
	add.s64 	%rd151, %rd150, %rd142;
	ld.u32 	%r238, [%rd151+4];
	add.s32 	%r239, %r238, %r236;
	ld.u32 	%r240, [%rd143+8];
	mul.wide.s32 	%rd152, %r240, 8;
	add.s64 	%rd153, %rd2, %rd152;
	ld.global.u64 	%rd154, [%rd153];
	add.s64 	%rd155, %rd154, %rd142;
	ld.u32 	%r241, [%rd155+8];
	add.s32 	%r242, %r241, %r239;
	ld.u32 	%r243, [%rd143+12];
	mul.wide.s32 	%rd156, %r243, 8;
	add.s64 	%rd157, %rd2, %rd156;
	ld.global.u64 	%rd158, [%rd157];
	add.s64 	%rd159, %rd158, %rd142;
	ld.u32 	%r244, [%rd159+12];
	add.s32 	%r602, %r244, %r242;
	add.s32 	%r576, %r576, 4;
$L__BB1_17:
	setp.eq.s32 	%p13, %r20, 0;
	@%p13 bra 	$L__BB1_20;
	mov.b32 	%r586, 0;
$L__BB1_19:
	.pragma "nounroll";
	mul.wide.u32 	%rd160, %r576, 4;
	add.s64 	%rd161, %rd7, %rd160;
	ld.u32 	%r246, [%rd161];
	mul.wide.s32 	%rd162, %r246, 8;
	add.s64 	%rd163, %rd2, %rd162;
	ld.global.u64 	%rd164, [%rd163];
	add.s64 	%rd165, %rd164, %rd160;
	ld.u32 	%r247, [%rd165];
	add.s32 	%r602, %r247, %r602;
	add.s32 	%r576, %r576, 1;
	add.s32 	%r586, %r586, 1;
	setp.ne.s32 	%p14, %r586, %r20;
	@%p14 bra 	$L__BB1_19;
$L__BB1_20:
	ld.global.u32 	%r33, [%rd3+4];
	setp.lt.s32 	%p15, %r33, 1;
	@%p15 bra 	$L__BB1_33;
	and.b32  	%r34, %r33, 15;
	setp.lt.u32 	%p16, %r33, 16;
	mov.b32 	%r591, 0;
	@%p16 bra 	$L__BB1_24;
	and.b32  	%r591, %r33, 2147483632;
	mov.b32 	%r603, 0;
$L__BB1_23:
	.pragma "nounroll";
	mul.wide.u32 	%rd166, %r603, 4;
	add.s64 	%rd167, %rd27, %rd166;
	ld.u32 	%r251, [%rd167];
	min.s32 	%r252, %r251, 0;
	mad.lo.s32 	%r253, %r252, -3, %r602;
	ld.u32 	%r254, [%rd167+4];
	min.s32 	%r255, %r254, 0;
	mad.lo.s32 	%r256, %r255, -3, %r253;
	ld.u32 	%r257, [%rd167+8];
	min.s32 	%r258, %r257, 0;
	mad.lo.s32 	%r259, %r258, -3, %r256;
	ld.u32 	%r260, [%rd167+12];
	min.s32 	%r261, %r260, 0;
	mad.lo.s32 	%r262, %r261, -3, %r259;
	ld.u32 	%r263, [%rd167+16];
	min.s32 	%r264, %r263, 0;
	mad.lo.s32 	%r265, %r264, -3, %r262;
	ld.u32 	%r266, [%rd167+20];
	min.s32 	%r267, %r266, 0;
	mad.lo.s32 	%r268, %r267, -3, %r265;
	ld.u32 	%r269, [%rd167+24];
	min.s32 	%r270, %r269, 0;
	mad.lo.s32 	%r271, %r270, -3, %r268;
	ld.u32 	%r272, [%rd167+28];
	min.s32 	%r273, %r272, 0;
	mad.lo.s32 	%r274, %r273, -3, %r271;
	ld.u32 	%r275, [%rd167+32];
	min.s32 	%r276, %r275, 0;
	mad.lo.s32 	%r277, %r276, -3, %r274;
	ld.u32 	%r278, [%rd167+36];
	min.s32 	%r279, %r278, 0;
	mad.lo.s32 	%r280, %r279, -3, %r277;
	ld.u32 	%r281, [%rd167+40];
	min.s32 	%r282, %r281, 0;
	mad.lo.s32 	%r283, %r282, -3, %r280;
	ld.u32 	%r284, [%rd167+44];
	min.s32 	%r285, %r284, 0;
	mad.lo.s32 	%r286, %r285, -3, %r283;
	ld.u32 	%r287, [%rd167+48];
	min.s32 	%r288, %r287, 0;
	mad.lo.s32 	%r289, %r288, -3, %r286;
	ld.u32 	%r290, [%rd167+52];
	min.s32 	%r291, %r290, 0;
	mad.lo.s32 	%r292, %r291, -3, %r289;
	ld.u32 	%r293, [%rd167+56];
	min.s32 	%r294, %r293, 0;
	mad.lo.s32 	%r295, %r294, -3, %r292;
	ld.u32 	%r296, [%rd167+60];
	min.s32 	%r297, %r296, 0;
	mad.lo.s32 	%r602, %r297, -3, %r295;
	add.s32 	%r603, %r603, 16;
	setp.eq.s32 	%p17, %r603, %r591;
	@%p17 bra 	$L__BB1_24;
	bra.uni 	$L__BB1_23;
$L__BB1_24:
	setp.eq.s32 	%p18, %r34, 0;
	@%p18 bra 	$L__BB1_33;
	and.b32  	%r43, %r33, 7;
	setp.lt.u32 	%p19, %r34, 8;
	@%p19 bra 	$L__BB1_27;
	mul.wide.u32 	%rd168, %r591, 4;
	add.s64 	%rd169, %rd27, %rd168;
	ld.u32 	%r299, [%rd169];
	min.s32 	%r300, %r299, 0;
	mad.lo.s32 	%r301, %r300, -3, %r602;
	ld.u32 	%r302, [%rd169+4];
	min.s32 	%r303, %r302, 0;
	mad.lo.s32 	%r304, %r303, -3, %r301;
	ld.u32 	%r305, [%rd169+8];
	min.s32 	%r306, %r305, 0;
	mad.lo.s32 	%r307, %r306, -3, %r304;
	ld.u32 	%r308, [%rd169+12];
	min.s32 	%r309, %r308, 0;
	mad.lo.s32 	%r310, %r309, -3, %r307;
	ld.u32 	%r311, [%rd169+16];
	min.s32 	%r312, %r311, 0;
	mad.lo.s32 	%r313, %r312, -3, %r310;
	ld.u32 	%r314, [%rd169+20];
	min.s32 	%r315, %r314, 0;
	mad.lo.s32 	%r316, %r315, -3, %r313;
	ld.u32 	%r317, [%rd169+24];
	min.s32 	%r318, %r317, 0;
	mad.lo.s32 	%r319, %r318, -3, %r316;
	ld.u32 	%r320, [%rd169+28];
	min.s32 	%r321, %r320, 0;
	mad.lo.s32 	%r602, %r321, -3, %r319;
	add.s32 	%r591, %r591, 8;
$L__BB1_27:
	setp.eq.s32 	%p20, %r43, 0;
	@%p20 bra 	$L__BB1_33;
	and.b32  	%r49, %r33, 3;
	setp.lt.u32 	%p21, %r43, 4;
	@%p21 bra 	$L__BB1_30;
	mul.wide.u32 	%rd170, %r591, 4;
	add.s64 	%rd171, %rd27, %rd170;
	ld.u32 	%r323, [%rd171];
	min.s32 	%r324, %r323, 0;
	mad.lo.s32 	%r325, %r324, -3, %r602;
	ld.u32 	%r326, [%rd171+4];
	min.s32 	%r327, %r326, 0;
	mad.lo.s32 	%r328, %r327, -3, %r325;
	ld.u32 	%r329, [%rd171+8];
	min.s32 	%r330, %r329, 0;
	mad.lo.s32 	%r331, %r330, -3, %r328;
	ld.u32 	%r332, [%rd171+12];
	min.s32 	%r333, %r332, 0;
	mad.lo.s32 	%r602, %r333, -3, %r331;
	add.s32 	%r591, %r591, 4;
$L__BB1_30:
	setp.eq.s32 	%p22, %r49, 0;
	@%p22 bra 	$L__BB1_33;
	mov.b32 	%r601, 0;
$L__BB1_32:
	.pragma "nounroll";
	mul.wide.u32 	%rd172, %r591, 4;
	add.s64 	%rd173, %rd27, %rd172;
	ld.u32 	%r335, [%rd173];
	min.s32 	%r336, %r335, 0;
	mad.lo.s32 	%r602, %r336, -3, %r602;
	add.s32 	%r591, %r591, 1;
	add.s32 	%r601, %r601, 1;
	setp.ne.s32 	%p23, %r601, %r49;
	@%p23 bra 	$L__BB1_32;
$L__BB1_33:
	cvta.to.global.u64 	%rd174, %rd22;
	mul.wide.s32 	%rd175, %r1, 48;
	add.s64 	%rd8, %rd174, %rd175;
	mov.b32 	%r608, 0;
$L__BB1_34:
	setp.lt.s32 	%p24, %r622, 1;
	@%p24 bra 	$L__BB1_39;
	mov.b32 	%r611, 0;
$L__BB1_36:
	ld.param.u64 	%rd363, [_Z9searchSolPPiP7GAPdataiP17curandStateXORWOWS0_S0_S__param_5];
	ld.param.u64 	%rd361, [_Z9searchSolPPiP7GAPdataiP17curandStateXORWOWS0_S0_S__param_4];
	ld.param.u64 	%rd359, [_Z9searchSolPPiP7GAPdataiP17curandStateXORWOWS0_S0_S__param_1];
	ld.global.v2.u32 	{%r339, %r340}, [%rd8];
	ld.global.v2.u32 	{%r341, %r342}, [%rd8+8];
	ld.global.v2.u32 	{%r343, %r344}, [%rd8+16];
	shr.u32 	%r345, %r340, 2;
	xor.b32  	%r346, %r345, %r340;
	shl.b32 	%r347, %r344, 4;
	shl.b32 	%r348, %r346, 1;
	xor.b32  	%r349, %r347, %r348;
	xor.b32  	%r350, %r349, %r344;
	xor.b32  	%r351, %r350, %r346;
	add.s32 	%r352, %r339, 362437;
	add.s32 	%r353, %r351, %r352;
	abs.s32 	%r354, %r353;
	st.global.v2.u32 	[%rd8], {%r352, %r341};
	st.global.v2.u32 	[%rd8+8], {%r342, %r343};
	st.global.v2.u32 	[%rd8+16], {%r344, %r351};
	cvta.to.global.u64 	%rd11, %rd359;
	ld.global.u32 	%r622, [%rd11];
	rem.u32 	%r78, %r354, %r622;
	ld.global.u64 	%rd176, [%rd6];
	mul.wide.u32 	%rd177, %r611, 4;
	add.s64 	%rd178, %rd176, %rd177;
	ld.u32 	%r79, [%rd178];
	cvta.to.global.u64 	%rd179, %rd361;
	mul.wide.s32 	%rd180, %r79, 8;
	add.s64 	%rd181, %rd179, %rd180;
	ld.global.u64 	%rd182, [%rd181];
	mul.wide.s32 	%rd183, %r78, 4;
	add.s64 	%rd184, %rd182, %rd183;
	ld.u32 	%r355, [%rd184];
	add.s64 	%rd185, %rd176, %rd183;
	ld.u32 	%r356, [%rd185];
	mul.wide.s32 	%rd186, %r356, 8;
	add.s64 	%rd187, %rd179, %rd186;
	ld.global.u64 	%rd188, [%rd187];
	add.s64 	%rd189, %rd188, %rd177;
	ld.u32 	%r357, [%rd189];
	add.s32 	%r358, %r357, %r355;
	cvta.to.global.u64 	%rd12, %rd363;
	add.s64 	%rd190, %rd12, %rd180;
	ld.global.u64 	%rd191, [%rd190];
	add.s64 	%rd192, %rd191, %rd183;
	ld.u32 	%r80, [%rd192];
	mul.wide.s32 	%rd193, %r79, 4;
	add.s64 	%rd13, %rd27, %rd193;
	ld.u32 	%r81, [%rd13];
	setp.lt.s32 	%p25, %r80, %r81;
	sub.s32 	%r359, %r80, %r81;
	selp.b32 	%r360, 0, %r359, %p25;
	add.s64 	%rd194, %rd12, %rd186;
	ld.global.u64 	%rd195, [%rd194];
	add.s64 	%rd196, %rd195, %rd177;
	ld.u32 	%r361, [%rd196];
	mul.wide.s32 	%rd197, %r356, 4;
	add.s64 	%rd198, %rd27, %rd197;
	ld.u32 	%r362, [%rd198];
	setp.lt.s32 	%p26, %r361, %r362;
	sub.s32 	%r363, %r361, %r362;
	selp.b32 	%r364, 0, %r363, %p26;
	add.s32 	%r365, %r364, %r360;
	mad.lo.s32 	%r366, %r365, 3, %r358;
	add.s64 	%rd199, %rd182, %rd177;
	ld.u32 	%r367, [%rd199];
	add.s64 	%rd200, %rd188, %rd183;
	ld.u32 	%r368, [%rd200];
	add.s32 	%r369, %r368, %r367;
	add.s64 	%rd201, %rd191, %rd177;
	ld.u32 	%r82, [%rd201];
	setp.lt.s32 	%p27, %r82, %r81;
	sub.s32 	%r370, %r82, %r81;
	selp.b32 	%r371, 0, %r370, %p27;
	add.s64 	%rd202, %rd195, %rd183;
	ld.u32 	%r372, [%rd202];
	setp.lt.s32 	%p28, %r372, %r362;
	sub.s32 	%r373, %r372, %r362;
	selp.b32 	%r374, 0, %r373, %p28;
	add.s32 	%r375, %r374, %r371;
	mad.lo.s32 	%r376, %r375, 3, %r369;
	setp.le.s32 	%p29, %r376, %r366;
	@%p29 bra 	$L__BB1_38;
	sub.s32 	%r377, %r82, %r80;
	add.s32 	%r378, %r377, %r81;
	st.u32 	[%rd13], %r378;
	ld.global.u64 	%rd203, [%rd6];
	add.s64 	%rd205, %rd203, %rd183;
	ld.u32 	%r379, [%rd205];
	mul.wide.s32 	%rd206, %r379, 8;
	add.s64 	%rd207, %rd12, %rd206;
	ld.global.u64 	%rd208, [%rd207];
	add.s64 	%rd209, %rd208, %rd183;
	ld.u32 	%r380, [%rd209];
	add.s64 	%rd211, %rd208, %rd177;
	ld.u32 	%r381, [%rd211];
	sub.s32 	%r382, %r380, %r381;
	mul.wide.s32 	%rd212, %r379, 4;
	add.s64 	%rd213, %rd27, %rd212;
	ld.u32 	%r383, [%rd213];
	add.s32 	%r384, %r382, %r383;
	st.u32 	[%rd213], %r384;
	ld.global.u64 	%rd214, [%rd6];
	add.s64 	%rd215, %rd214, %rd183;
	ld.u32 	%r385, [%rd215];
	add.s64 	%rd216, %rd214, %rd177;
	st.u32 	[%rd216], %r385;
	ld.global.u64 	%rd217, [%rd6];
	add.s64 	%rd218, %rd217, %rd183;
	st.u32 	[%rd218], %r79;
	ld.global.u32 	%r622, [%rd11];
$L__BB1_38:
	add.s32 	%r611, %r611, 1;
	setp.lt.s32 	%p30, %r611, %r622;
	@%p30 bra 	$L__BB1_36;
$L__BB1_39:
	setp.lt.s32 	%p31, %r622, 1;
	mov.b32 	%r637, 0;
	@%p31 bra 	$L__BB1_53;
	ld.param.u64 	%rd362, [_Z9searchSolPPiP7GAPdataiP17curandStateXORWOWS0_S0_S__param_4];
	cvta.to.global.u64 	%rd9, %rd362;
	ld.global.u64 	%rd10, [%rd6];
	max.s32 	%r72, %r622, 1;
	and.b32  	%r73, %r72, 15;
	setp.lt.s32 	%p32, %r622, 16;
	mov.b32 	%r614, 0;
	mov.u32 	%r637, %r614;
	@%p32 bra 	$L__BB1_43;
	and.b32  	%r614, %r72, 2147483632;
	neg.s32 	%r624, %r614;
	mov.b32 	%r637, 0;
	mov.b64 	%rd365, 0;
	mov.u64 	%rd364, %rd10;
$L__BB1_42:
	.pragma "nounroll";
	ld.u32 	%r390, [%rd364];
	mul.wide.s32 	%rd220, %r390, 8;
	add.s64 	%rd221, %rd9, %rd220;
	ld.global.u64 	%rd222, [%rd221];
	add.s64 	%rd223, %rd222, %rd365;
	ld.u32 	%r391, [%rd223];
	add.s32 	%r392, %r391, %r637;
	ld.u32 	%r393, [%rd364+4];
	mul.wide.s32 	%rd224, %r393, 8;
	add.s64 	%rd225, %rd9, %rd224;
	ld.global.u64 	%rd226, [%rd225];
	add.s64 	%rd227, %rd226, %rd365;
	ld.u32 	%r394, [%rd227+4];
	add.s32 	%r395, %r394, %r392;
	ld.u32 	%r396, [%rd364+8];
	mul.wide.s32 	%rd228, %r396, 8;
	add.s64 	%rd229, %rd9, %rd228;
	ld.global.u64 	%rd230, [%rd229];
	add.s64 	%rd231, %rd230, %rd365;
	ld.u32 	%r397, [%rd231+8];
	add.s32 	%r398, %r397, %r395;
	ld.u32 	%r399, [%rd364+12];
	mul.wide.s32 	%rd232, %r399, 8;
	add.s64 	%rd233, %rd9, %rd232;
	ld.global.u64 	%rd234, [%rd233];
	add.s64 	%rd235, %rd234, %rd365;
	ld.u32 	%r400, [%rd235+12];
	add.s32 	%r401, %r400, %r398;
	ld.u32 	%r402, [%rd364+16];
	mul.wide.s32 	%rd236, %r402, 8;
	add.s64 	%rd237, %rd9, %rd236;
	ld.global.u64 	%rd238, [%rd237];
	add.s64 	%rd239, %rd238, %rd365;
	ld.u32 	%r403, [%rd239+16];
	add.s32 	%r404, %r403, %r401;
	ld.u32 	%r405, [%rd364+20];
	mul.wide.s32 	%rd240, %r405, 8;
	add.s64 	%rd241, %rd9, %rd240;
	ld.global.u64 	%rd242, [%rd241];
	add.s64 	%rd243, %rd242, %rd365;
	ld.u32 	%r406, [%rd243+20];
	add.s32 	%r407, %r406, %r404;
	ld.u32 	%r408, [%rd364+24];
	mul.wide.s32 	%rd244, %r408, 8;
	add.s64 	%rd245, %rd9, %rd244;
	ld.global.u64 	%rd246, [%rd245];
	add.s64 	%rd247, %rd246, %rd365;
	ld.u32 	%r409, [%rd247+24];
	add.s32 	%r410, %r409, %r407;
	ld.u32 	%r411, [%rd364+28];
	mul.wide.s32 	%rd248, %r411, 8;
	add.s64 	%rd249, %rd9, %rd248;
	ld.global.u64 	%rd250, [%rd249];
	add.s64 	%rd251, %rd250, %rd365;
	ld.u32 	%r412, [%rd251+28];
	add.s32 	%r413, %r412, %r410;
	ld.u32 	%r414, [%rd364+32];
	mul.wide.s32 	%rd252, %r414, 8;
	add.s64 	%rd253, %rd9, %rd252;
	ld.global.u64 	%rd254, [%rd253];
	add.s64 	%rd255, %rd254, %rd365;
	ld.u32 	%r415, [%rd255+32];
	add.s32 	%r416, %r415, %r413;
	ld.u32 	%r417, [%rd364+36];
	mul.wide.s32 	%rd256, %r417, 8;
	add.s64 	%rd257, %rd9, %rd256;
	ld.global.u64 	%rd258, [%rd257];
	add.s64 	%rd259, %rd258, %rd365;
	ld.u32 	%r418, [%rd259+36];
	add.s32 	%r419, %r418, %r416;
	ld.u32 	%r420, [%rd364+40];
	mul.wide.s32 	%rd260, %r420, 8;
	add.s64 	%rd261, %rd9, %rd260;
	ld.global.u64 	%rd262, [%rd261];
	add.s64 	%rd263, %rd262, %rd365;
	ld.u32 	%r421, [%rd263+40];
	add.s32 	%r422, %r421, %r419;
	ld.u32 	%r423, [%rd364+44];
	mul.wide.s32 	%rd264, %r423, 8;
	add.s64 	%rd265, %rd9, %rd264;
	ld.global.u64 	%rd266, [%rd265];
	add.s64 	%rd267, %rd266, %rd365;
	ld.u32 	%r424, [%rd267+44];
	add.s32 	%r425, %r424, %r422;
	ld.u32 	%r426, [%rd364+48];
	mul.wide.s32 	%rd268, %r426, 8;
	add.s64 	%rd269, %rd9, %rd268;
	ld.global.u64 	%rd270, [%rd269];
	add.s64 	%rd271, %rd270, %rd365;
	ld.u32 	%r427, [%rd271+48];
	add.s32 	%r428, %r427, %r425;
	ld.u32 	%r429, [%rd364+52];
	mul.wide.s32 	%rd272, %r429, 8;
	add.s64 	%rd273, %rd9, %rd272;
	ld.global.u64 	%rd274, [%rd273];
	add.s64 	%rd275, %rd274, %rd365;
	ld.u32 	%r430, [%rd275+52];
	add.s32 	%r431, %r430, %r428;
	ld.u32 	%r432, [%rd364+56];
	mul.wide.s32 	%rd276, %r432, 8;
	add.s64 	%rd277, %rd9, %rd276;
	ld.global.u64 	%rd278, [%rd277];
	add.s64 	%rd279, %rd278, %rd365;
	ld.u32 	%r433, [%rd279+56];
	add.s32 	%r434, %r433, %r431;
	ld.u32 	%r435, [%rd364+60];
	mul.wide.s32 	%rd280, %r435, 8;
	add.s64 	%rd281, %rd9, %rd280;
	ld.global.u64 	%rd282, [%rd281];
	add.s64 	%rd283, %rd282, %rd365;
	ld.u32 	%r436, [%rd283+60];
	add.s32 	%r637, %r436, %r434;
	add.s32 	%r624, %r624, 16;
	add.s64 	%rd365, %rd365, 64;
	add.s64 	%rd364, %rd364, 64;
	setp.eq.s32 	%p33, %r624, 0;
	@%p33 bra 	$L__BB1_43;
	bra.uni 	$L__BB1_42;
$L__BB1_43:
	setp.eq.s32 	%p34, %r73, 0;
	@%p34 bra 	$L__BB1_53;
	and.b32  	%r89, %r72, 7;
	setp.lt.u32 	%p35, %r73, 8;
	@%p35 bra 	$L__BB1_46;
	mul.wide.u32 	%rd284, %r614, 4;
	add.s64 	%rd285, %rd10, %rd284;
	ld.u32 	%r438, [%rd285];
	mul.wide.s32 	%rd286, %r438, 8;
	add.s64 	%rd287, %rd9, %rd286;
	ld.global.u64 	%rd288, [%rd287];
	add.s64 	%rd289, %rd288, %rd284;
	ld.u32 	%r439, [%rd289];
	add.s32 	%r440, %r439, %r637;
	ld.u32 	%r441, [%rd285+4];
	mul.wide.s32 	%rd290, %r441, 8;
	add.s64 	%rd291, %rd9, %rd290;
	ld.global.u64 	%rd292, [%rd291];
	add.s64 	%rd293, %rd292, %rd284;
	ld.u32 	%r442, [%rd293+4];
	add.s32 	%r443, %r442, %r440;
	ld.u32 	%r444, [%rd285+8];
	mul.wide.s32 	%rd294, %r444, 8;
	add.s64 	%rd295, %rd9, %rd294;
	ld.global.u64 	%rd296, [%rd295];
	add.s64 	%rd297, %rd296, %rd284;
	ld.u32 	%r445, [%rd297+8];
	add.s32 	%r446, %r445, %r443;
	ld.u32 	%r447, [%rd285+12];
	mul.wide.s32 	%rd298, %r447, 8;
	add.s64 	%rd299, %rd9, %rd298;
	ld.global.u64 	%rd300, [%rd299];
	add.s64 	%rd301, %rd300, %rd284;
	ld.u32 	%r448, [%rd301+12];
	add.s32 	%r449, %r448, %r446;
	ld.u32 	%r450, [%rd285+16];
	mul.wide.s32 	%rd302, %r450, 8;
	add.s64 	%rd303, %rd9, %rd302;
	ld.global.u64 	%rd304, [%rd303];
	add.s64 	%rd305, %rd304, %rd284;
	ld.u32 	%r451, [%rd305+16];
	add.s32 	%r452, %r451, %r449;
	ld.u32 	%r453, [%rd285+20];
	mul.wide.s32 	%rd306, %r453, 8;
	add.s64 	%rd307, %rd9, %rd306;
	ld.global.u64 	%rd308, [%rd307];
	add.s64 	%rd309, %rd308, %rd284;
	ld.u32 	%r454, [%rd309+20];
	add.s32 	%r455, %r454, %r452;
	ld.u32 	%r456, [%rd285+24];
	mul.wide.s32 	%rd310, %r456, 8;
	add.s64 	%rd311, %rd9, %rd310;
	ld.global.u64 	%rd312, [%rd311];
	add.s64 	%rd313, %rd312, %rd284;
	ld.u32 	%r457, [%rd313+24];
	add.s32 	%r458, %r457, %r455;
	ld.u32 	%r459, [%rd285+28];
	mul.wide.s32 	%rd314, %r459, 8;
	add.s64 	%rd315, %rd9, %rd314;
	ld.global.u64 	%rd316, [%rd315];
	add.s64 	%rd317, %rd316, %rd284;
	ld.u32 	%r460, [%rd317+28];
	add.s32 	%r637, %r460, %r458;
	add.s32 	%r614, %r614, 8;
$L__BB1_46:
	setp.eq.s32 	%p36, %r89, 0;
	@%p36 bra 	$L__BB1_53;
	and.b32  	%r95, %r72, 3;
	setp.lt.u32 	%p37, %r89, 4;
	@%p37 bra 	$L__BB1_49;
	mul.wide.u32 	%rd318, %r614, 4;
	add.s64 	%rd319, %rd10, %rd318;
	ld.u32 	%r462, [%rd319];
	mul.wide.s32 	%rd320, %r462, 8;
	add.s64 	%rd321, %rd9, %rd320;
	ld.global.u64 	%rd322, [%rd321];
	add.s64 	%rd323, %rd322, %rd318;
	ld.u32 	%r463, [%rd323];
	add.s32 	%r464, %r463, %r637;
	ld.u32 	%r465, [%rd319+4];
	mul.wide.s32 	%rd324, %r465, 8;
	add.s64 	%rd325, %rd9, %rd324;
	ld.global.u64 	%rd326, [%rd325];
	add.s64 	%rd327, %rd326, %rd318;
	ld.u32 	%r466, [%rd327+4];
	add.s32 	%r467, %r466, %r464;
	ld.u32 	%r468, [%rd319+8];
	mul.wide.s32 	%rd328, %r468, 8;
	add.s64 	%rd329, %rd9, %rd328;
	ld.global.u64 	%rd330, [%rd329];
	add.s64 	%rd331, %rd330, %rd318;
	ld.u32 	%r469, [%rd331+8];
	add.s32 	%r470, %r469, %r467;
	ld.u32 	%r471, [%rd319+12];
	mul.wide.s32 	%rd332, %r471, 8;
	add.s64 	%rd333, %rd9, %rd332;
	ld.global.u64 	%rd334, [%rd333];
	add.s64 	%rd335, %rd334, %rd318;
	ld.u32 	%r472, [%rd335+12];
	add.s32 	%r637, %r472, %r470;
	add.s32 	%r614, %r614, 4;
$L__BB1_49:
	setp.eq.s32 	%p38, %r95, 0;
	@%p38 bra 	$L__BB1_53;
	mul.wide.u32 	%rd336, %r614, 4;
	add.s64 	%rd14, %rd10, %rd336;
	ld.u32 	%r473, [%rd14];
	mul.wide.s32 	%rd337, %r473, 8;
	add.s64 	%rd338, %rd9, %rd337;
	ld.global.u64 	%rd339, [%rd338];
	add.s64 	%rd340, %rd339, %rd336;
	ld.u32 	%r474, [%rd340];
	add.s32 	%r637, %r474, %r637;
	setp.eq.s32 	%p39, %r95, 1;
	@%p39 bra 	$L__BB1_53;
	ld.u32 	%r475, [%rd14+4];
	mul.wide.s32 	%rd341, %r475, 8;
	add.s64 	%rd342, %rd9, %rd341;
	ld.global.u64 	%rd343, [%rd342];
	add.s64 	%rd345, %rd343, %rd336;
	ld.u32 	%r476, [%rd345+4];
	add.s32 	%r637, %r476, %r637;
	setp.eq.s32 	%p40, %r95, 2;
	@%p40 bra 	$L__BB1_53;
	ld.u32 	%r477, [%rd14+8];
	mul.wide.s32 	%rd346, %r477, 8;
	add.s64 	%rd347, %rd9, %rd346;
	ld.global.u64 	%rd348, [%rd347];
	add.s64 	%rd350, %rd348, %rd336;
	ld.u32 	%r478, [%rd350+8];
	add.s32 	%r637, %r478, %r637;
$L__BB1_53:
	ld.param.u64 	%rd360, [_Z9searchSolPPiP7GAPdataiP17curandStateXORWOWS0_S0_S__param_1];
	cvta.to.global.u64 	%rd351, %rd360;
	ld.global.u32 	%r106, [%rd351+4];
	setp.lt.s32 	%p41, %r106, 1;
	@%p41 bra 	$L__BB1_67;
	and.b32  	%r107, %r106, 15;
	setp.lt.u32 	%p42, %r106, 16;
	mov.b32 	%r629, 0;
	@%p42 bra 	$L__BB1_57;
	and.b32  	%r629, %r106, 2147483632;
	mov.b32 	%r626, 0;
$L__BB1_56:
	.pragma "nounroll";
	mul.wide.u32 	%rd352, %r626, 4;
	add.s64 	%rd353, %rd27, %rd352;
	ld.u32 	%r482, [%rd353];
	min.s32 	%r483, %r482, 0;
	mad.lo.s32 	%r484, %r483, -3, %r637;
	ld.u32 	%r485, [%rd353+4];
	min.s32 	%r486, %r485, 0;
	mad.lo.s32 	%r487, %r486, -3, %r484;
	ld.u32 	%r488, [%rd353+8];
	min.s32 	%r489, %r488, 0;
	mad.lo.s32 	%r490, %r489, -3, %r487;
	ld.u32 	%r491, [%rd353+12];
	min.s32 	%r492, %r491, 0;
	mad.lo.s32 	%r493, %r492, -3, %r490;
	ld.u32 	%r494, [%rd353+16];
	min.s32 	%r495, %r494, 0;
	mad.lo.s32 	%r496, %r495, -3, %r493;
	ld.u32 	%r497, [%rd353+20];
	min.s32 	%r498, %r497, 0;
	mad.lo.s32 	%r499, %r498, -3, %r496;
	ld.u32 	%r500, [%rd353+24];
	min.s32 	%r501, %r500, 0;
	mad.lo.s32 	%r502, %r501, -3, %r499;
	ld.u32 	%r503, [%rd353+28];
	min.s32 	%r504, %r503, 0;
	mad.lo.s32 	%r505, %r504, -3, %r502;
	ld.u32 	%r506, [%rd353+32];
	min.s32 	%r507, %r506, 0;
	mad.lo.s32 	%r508, %r507, -3, %r505;
	ld.u32 	%r509, [%rd353+36];
	min.s32 	%r510, %r509, 0;
	mad.lo.s32 	%r511, %r510, -3, %r508;
	ld.u32 	%r512, [%rd353+40];
	min.s32 	%r513, %r512, 0;
	mad.lo.s32 	%r514, %r513, -3, %r511;
	ld.u32 	%r515, [%rd353+44];
	min.s32 	%r516, %r515, 0;
	mad.lo.s32 	%r517, %r516, -3, %r514;
	ld.u32 	%r518, [%rd353+48];
	min.s32 	%r519, %r518, 0;
	mad.lo.s32 	%r520, %r519, -3, %r517;
	ld.u32 	%r521, [%rd353+52];
	min.s32 	%r522, %r521, 0;
	mad.lo.s32 	%r523, %r522, -3, %r520;
	ld.u32 	%r524, [%rd353+56];
	min.s32 	%r525, %r524, 0;
	mad.lo.s32 	%r526, %r525, -3, %r523;
	ld.u32 	%r527, [%rd353+60];
	min.s32 	%r528, %r527, 0;
	mad.lo.s32 	%r637, %r528, -3, %r526;
	add.s32 	%r626, %r626, 16;
	setp.ne.s32 	%p43, %r626, %r629;
	@%p43 bra 	$L__BB1_56;
$L__BB1_57:
	setp.eq.s32 	%p44, %r107, 0;
	@%p44 bra 	$L__BB1_67;
	and.b32  	%r120, %r106, 7;
	setp.lt.u32 	%p45, %r107, 8;
	@%p45 bra 	$L__BB1_60;
	mul.wide.u32 	%rd354, %r629, 4;
	add.s64 	%rd355, %rd27, %rd354;
	ld.u32 	%r530, [%rd355];
	min.s32 	%r531, %r530, 0;
	mad.lo.s32 	%r532, %r531, -3, %r637;
	ld.u32 	%r533, [%rd355+4];
	min.s32 	%r534, %r533, 0;
	mad.lo.s32 	%r535, %r534, -3, %r532;
	ld.u32 	%r536, [%rd355+8];
	min.s32 	%r537, %r536, 0;
	mad.lo.s32 	%r538, %r537, -3, %r535;
	ld.u32 	%r539, [%rd355+12];
	min.s32 	%r540, %r539, 0;
	mad.lo.s32 	%r541, %r540, -3, %r538;
	ld.u32 	%r542, [%rd355+16];
	min.s32 	%r543, %r542, 0;
	mad.lo.s32 	%r544, %r543, -3, %r541;
	ld.u32 	%r545, [%rd355+20];
	min.s32 	%r546, %r545, 0;
	mad.lo.s32 	%r547, %r546, -3, %r544;
	ld.u32 	%r548, [%rd355+24];
	min.s32 	%r549, %r548, 0;
	mad.lo.s32 	%r550, %r549, -3, %r547;
	ld.u32 	%r551, [%rd355+28];
	min.s32 	%r552, %r551, 0;
	mad.lo.s32 	%r637, %r552, -3, %r550;
	add.s32 	%r629, %r629, 8;
$L__BB1_60:
	setp.eq.s32 	%p46, %r120, 0;
	@%p46 bra 	$L__BB1_67;
	and.b32  	%r126, %r106, 3;
	setp.lt.u32 	%p47, %r120, 4;
	@%p47 bra 	$L__BB1_63;
	mul.wide.u32 	%rd356, %r629, 4;
	add.s64 	%rd357, %rd27, %rd356;
	ld.u32 	%r554, [%rd357];
	min.s32 	%r555, %r554, 0;
	mad.lo.s32 	%r556, %r555, -3, %r637;
	ld.u32 	%r557, [%rd357+4];
	min.s32 	%r558, %r557, 0;
	mad.lo.s32 	%r559, %r558, -3, %r556;
	ld.u32 	%r560, [%rd357+8];
	min.s32 	%r561, %r560, 0;
	mad.lo.s32 	%r562, %r561, -3, %r559;
	ld.u32 	%r563, [%rd357+12];
	min.s32 	%r564, %r563, 0;
	mad.lo.s32 	%r637, %r564, -3, %r562;
	add.s32 	%r629, %r629, 4;
$L__BB1_63:
	setp.eq.s32 	%p48, %r126, 0;
	@%p48 bra 	$L__BB1_67;
	mul.wide.u32 	%rd358, %r629, 4;
	add.s64 	%rd19, %rd27, %rd358;
	ld.u32 	%r565, [%rd19];
	min.s32 	%r566, %r565, 0;
	mad.lo.s32 	%r637, %r566, -3, %r637;
	setp.eq.s32 	%p49, %r126, 1;
	@%p49 bra 	$L__BB1_67;
	ld.u32 	%r567, [%rd19+4];
	min.s32 	%r568, %r567, 0;
	mad.lo.s32 	%r637, %r568, -3, %r637;
	setp.eq.s32 	%p50, %r126, 2;
	@%p50 bra 	$L__BB1_67;
	ld.u32 	%r569, [%rd19+8];
	min.s32 	%r570, %r569, 0;
	mad.lo.s32 	%r637, %r570, -3, %r637;
$L__BB1_67:
	setp.lt.s32 	%p51, %r637, %r602;
	add.s32 	%r571, %r608, 1;
	min.s32 	%r602, %r637, %r602;
	selp.b32 	%r608, 0, %r571, %p51;
	setp.lt.s32 	%p52, %r608, 100;
	@%p52 bra 	$L__BB1_34;
$L__BB1_68:
	ret;

}


// ===== COMPILED SASS (sm_100) =====

	.target	sm_100

	.elftype	@"ET_EXEC"


//--------------------- .note.nv.tkinfo           --------------------------
	.section	.note.nv.tkinfo,"",@"SHT_NOTE"
	.sectionflags	@"SHF_NOTE_NV_TKINFO"
	.tkinfo
        /*0018*/ 	.word	0x00000002
        /*0030*/ 	.string	""
        /*0030*/ 	.string	"ptxas"
        /*0030*/ 	.string	"Cuda compilation tools, release 13.0, V13.0.88"
        /*0030*/ 	.string	"Build cuda_13.0.r13.0/compiler.36424714_0"
        /*0030*/ 	.string	"-arch sm_100 -m 64 "



//--------------------- .note.nv.cuinfo           --------------------------
	.section	.note.nv.cuinfo,"",@"SHT_NOTE"
	.sectionflags	@"SHF_NOTE_NV_CUINFO"
        /*0018*/ 	.short	0x0002
        /*001a*/ 	.short	0x0064
        /*001c*/ 	.short	0x0082
	.zero		2


//--------------------- .nv.info                  --------------------------
	.section	.nv.info,"",@"SHT_CUDA_INFO"
	.align	4


	//----- nvinfo : EIATTR_REGCOUNT
	.align		4
        /*0000*/ 	.byte	0x04, 0x2f
        /*0002*/ 	.short	(.L_10 - .L_9)
	.align		4
.L_9:
        /*0004*/ 	.word	index@(_Z12setup_kernalP17curandStateXORWOWl)
        /*0008*/ 	.word	0x0000001f


	//----- nvinfo : EIATTR_FRAME_SIZE
	.align		4
.L_10:
        /*000c*/ 	.byte	0x04, 0x11
        /*000e*/ 	.short	(.L_12 - .L_11)
	.align		4
.L_11:
        /*0010*/ 	.word	index@(_Z12setup_kernalP17curandStateXORWOWl)
        /*0014*/ 	.word	0x00000000


	//----- nvinfo : EIATTR_REGCOUNT
	.align		4
.L_12:
        /*0018*/ 	.byte	0x04, 0x2f
        /*001a*/ 	.short	(.L_14 - .L_13)
	.align		4
.L_13:
        /*001c*/ 	.word	index@(_Z9searchSolPPiP7GAPdataiP17curandStateXORWOWS0_S0_S_)
        /*0020*/ 	.word	0x00000020


	//----- nvinfo : EIATTR_FRAME_SIZE
	.align		4
.L_14:
        /*0024*/ 	.byte	0x04, 0x11
        /*0026*/ 	.short	(.L_16 - .L_15)
	.align		4
.L_15:
        /*0028*/ 	.word	index@(_Z9searchSolPPiP7GAPdataiP17curandStateXORWOWS0_S0_S_)
        /*002c*/ 	.word	0x00000000


	//----- nvinfo : EIATTR_MIN_STACK_SIZE
	.align		4
.L_16:
        /*0030*/ 	.byte	0x04, 0x12
        /*0032*/ 	.short	(.L_18 - .L_17)
	.align		4
.L_17:
        /*0034*/ 	.word	index@(_Z9searchSolPPiP7GAPdataiP17curandStateXORWOWS0_S0_S_)
        /*0038*/ 	.word	0x00000000


	//----- nvinfo : EIATTR_MIN_STACK_SIZE
	.align		4
.L_18:
        /*003c*/ 	.byte	0x04, 0x12
        /*003e*/ 	.short	(.L_20 - .L_19)
	.align		4
.L_19:
        /*0040*/ 	.word	index@(_Z12setup_kernalP17curandStateXORWOWl)
        /*0044*/ 	.word	0x00000000
.L_20:


//--------------------- .nv.compat                --------------------------
	.section	.nv.compat,"",@"SHT_CUDA_COMPAT_INFO"
	.align	4
        /*0000*/ 	.byte	0x02, 0x09, 0x00, 0x00, 0x02, 0x02, 0x01, 0x00, 0x02, 0x05, 0x05, 0x00, 0x03, 0x07, 0x01, 0x01
        /*0010*/ 	.byte	0x02, 0x03, 0x00, 0x00, 0x02, 0x06, 0x01, 0x00, 0x04, 0x0b, 0x08, 0x00, 0x09, 0x00, 0x00, 0x00
        /*0020*/ 	.byte	0x00, 0x00, 0x00, 0x00


//--------------------- .nv.info._Z9searchSolPPiP7GAPdataiP17curandStateXORWOWS0_S0_S_ --------------------------
	.section	.nv.info._Z9searchSolPPiP7GAPdataiP17curandStateXORWOWS0_S0_S_,"",@"SHT_CUDA_INFO"
	.sectionflags	@""
	.align	4


	//----- nvinfo : EIATTR_CUDA_API_VERSION
	.align		4
        /*0000*/ 	.byte	0x04, 0x37
        /*0002*/ 	.short	(.L_22 - .L_21)
.L_21:
        /*0004*/ 	.word	0x00000082


	//----- nvinfo : EIATTR_KPARAM_INFO
	.align		4
.L_22:
        /*0008*/ 	.byte	0x04, 0x17
        /*000a*/ 	.short	(.L_24 - .L_23)
.L_23:
        /*000c*/ 	.word	0x00000000
        /*0010*/ 	.short	0x0006
        /*0012*/ 	.short	0x0030
        /*0014*/ 	.byte	0x00, 0xf5, 0x21, 0x00


	//----- nvinfo : EIATTR_KPARAM_INFO
	.align		4
.L_24:
        /*0018*/ 	.byte	0x04, 0x17
        /*001a*/ 	.short	(.L_26 - .L_25)
.L_25:
        /*001c*/ 	.word	0x00000000
        /*0020*/ 	.short	0x0005
        /*0022*/ 	.short	0x0028
        /*0024*/ 	.byte	0x00, 0xf5, 0x21, 0x00


	//----- nvinfo : EIATTR_KPARAM_INFO
	.align		4
.L_26:
        /*0028*/ 	.byte	0x04, 0x17
        /*002a*/ 	.short	(.L_28 - .L_27)
.L_27:
        /*002c*/ 	.word	0x00000000
        /*0030*/ 	.short	0x0004
        /*0032*/ 	.short	0x0020
        /*0034*/ 	.byte	0x00, 0xf5, 0x21, 0x00


	//----- nvinfo : EIATTR_KPARAM_INFO
	.align		4
.L_28:
        /*0038*/ 	.byte	0x04, 0x17
        /*003a*/ 	.short	(.L_30 - .L_29)
.L_29:
        /*003c*/ 	.word	0x00000000
        /*0040*/ 	.short	0x0003
        /*0042*/ 	.short	0x0018
        /*0044*/ 	.byte	0x00, 0xf5, 0x21, 0x00


	//----- nvinfo : EIATTR_KPARAM_INFO
	.align		4
.L_30:
        /*0048*/ 	.byte	0x04, 0x17
        /*004a*/ 	.short	(.L_32 - .L_31)
.L_31:
        /*004c*/ 	.word	0x00000000
        /*0050*/ 	.short	0x0002
        /*0052*/ 	.short	0x0010
        /*0054*/ 	.byte	0x00, 0xf0, 0x11, 0x00


	//----- nvinfo : EIATTR_KPARAM_INFO
	.align		4
.L_32:
        /*0058*/ 	.byte	0x04, 0x17
        /*005a*/ 	.short	(.L_34 - .L_33)
.L_33:
        /*005c*/ 	.word	0x00000000
        /*0060*/ 	.short	0x0001
        /*0062*/ 	.short	0x0008
        /*0064*/ 	.byte	0x00, 0xf5, 0x21, 0x00


	//----- nvinfo : EIATTR_KPARAM_INFO
	.align		4
.L_34:
        /*0068*/ 	.byte	0x04, 0x17
        /*006a*/ 	.short	(.L_36 - .L_35)
.L_35:
        /*006c*/ 	.word	0x00000000
        /*0070*/ 	.short	0x0000
        /*0072*/ 	.short	0x0000
        /*0074*/ 	.byte	0x00, 0xf5, 0x21, 0x00


	//----- nvinfo : EIATTR_SPARSE_MMA_MASK
	.align		4
.L_36:
        /*0078*/ 	.byte	0x03, 0x50
        /*007a*/ 	.short	0x0000


	//----- nvinfo : EIATTR_MAXREG_COUNT
	.align		4
        /*007c*/ 	.byte	0x03, 0x1b
        /*007e*/ 	.short	0x00ff


	//----- nvinfo : EIATTR_EXTERNS
	.align		4
        /*0080*/ 	.byte	0x04, 0x0f
        /*0082*/ 	.short	(.L_38 - .L_37)


	//   ....[0]....
	.align		4
.L_37:
        /*0084*/ 	.word	index@(malloc)


	//----- nvinfo : EIATTR_MERCURY_ISA_VERSION
	.align		4
.L_38:
        /*0088*/ 	.byte	0x03, 0x5f
        /*008a*/ 	.short	0x0101


	//----- nvinfo : EIATTR_VRC_CTA_INIT_COUNT
	.align		4
        /*008c*/ 	.byte	0x02, 0x4a
	.zero		1
	.zero		1


	//----- nvinfo : EIATTR_SYSCALL_OFFSETS
	.align		4
        /*0090*/ 	.byte	0x04, 0x46
        /*0092*/ 	.short	(.L_40 - .L_39)


	//   ....[0]....
.L_39:
        /*0094*/ 	.word	0x00000150


	//----- nvinfo : EIATTR_EXIT_INSTR_OFFSETS
	.align		4
.L_40:
        /*0098*/ 	.byte	0x04, 0x1c
        /*009a*/ 	.short	(.L_42 - .L_41)


	//   ....[0]....
.L_41:
        /*009c*/ 	.word	0x000000d0


	//   ....[1]....
        /*00a0*/ 	.word	0x000038c0


	//----- nvinfo : EIATTR_CRS_STACK_SIZE
	.align		4
.L_42:
        /*00a4*/ 	.byte	0x04, 0x1e
        /*00a6*/ 	.short	(.L_44 - .L_43)
.L_43:
        /*00a8*/ 	.word	0x00000000


	//----- nvinfo : EIATTR_CBANK_PARAM_SIZE
	.align		4
.L_44:
        /*00ac*/ 	.byte	0x03, 0x19
        /*00ae*/ 	.short	0x0038


	//----- nvinfo : EIATTR_PARAM_CBANK
	.align		4
        /*00b0*/ 	.byte	0x04, 0x0a
        /*00b2*/ 	.short	(.L_46 - .L_45)
	.align		4
.L_45:
        /*00b4*/ 	.word	index@(.nv.constant0._Z9searchSolPPiP7GAPdataiP17curandStateXORWOWS0_S0_S_)
        /*00b8*/ 	.short	0x0380
        /*00ba*/ 	.short	0x0038


	//----- nvinfo : EIATTR_SW_WAR
	.align		4
.L_46:
        /*00bc*/ 	.byte	0x04, 0x36
        /*00be*/ 	.short	(.L_48 - .L_47)
.L_47:
        /*00c0*/ 	.word	0x00000008
.L_48:


//--------------------- .nv.info._Z12setup_kernalP17curandStateXORWOWl --------------------------
	.section	.nv.info._Z12setup_kernalP17curandStateXORWOWl,"",@"SHT_CUDA_INFO"
	.sectionflags	@""
	.align	4


	//----- nvinfo : EIATTR_CUDA_API_VERSION
	.align		4
        /*0000*/ 	.byte	0x04, 0x37
        /*0002*/ 	.short	(.L_50 - .L_49)
.L_49:
        /*0004*/ 	.word	0x00000082


	//----- nvinfo : EIATTR_KPARAM_INFO
	.align		4
.L_50:
        /*0008*/ 	.byte	0x04, 0x17
        /*000a*/ 	.short	(.L_52 - .L_51)
.L_51:
        /*000c*/ 	.word	0x00000000
        /*0010*/ 	.short	0x0001
        /*0012*/ 	.short	0x0008
        /*0014*/ 	.byte	0x00, 0xf0, 0x21, 0x00


	//----- nvinfo : EIATTR_KPARAM_INFO
	.align		4
.L_52:
        /*0018*/ 	.byte	0x04, 0x17
        /*001a*/ 	.short	(.L_54 - .L_53)
.L_53:
        /*001c*/ 	.word	0x00000000
        /*0020*/ 	.short	0x0000
        /*0022*/ 	.short	0x0000
        /*0024*/ 	.byte	0x00, 0xf5, 0x21, 0x00


	//----- nvinfo : EIATTR_SPARSE_MMA_MASK
	.align		4
.L_54:
        /*0028*/ 	.byte	0x03, 0x50
        /*002a*/ 	.short	0x0000


	//----- nvinfo : EIATTR_MAXREG_COUNT
	.align		4
        /*002c*/ 	.byte	0x03, 0x1b
        /*002e*/ 	.short	0x00ff


	//----- nvinfo : EIATTR_MERCURY_ISA_VERSION
	.align		4
        /*0030*/ 	.byte	0x03, 0x5f
        /*0032*/ 	.short	0x0101


	//----- nvinfo : EIATTR_VRC_CTA_INIT_COUNT
	.align		4
        /*0034*/ 	.byte	0x02, 0x4a
	.zero		1
	.zero		1


	//----- nvinfo : EIATTR_EXIT_INSTR_OFFSETS
	.align		4
        /*0038*/ 	.byte	0x04, 0x1c
        /*003a*/ 	.short	(.L_56 - .L_55)


	//   ....[0]....
.L_55:
        /*003c*/ 	.word	0x00000f30


	//----- nvinfo : EIATTR_CRS_STACK_SIZE
	.align		4
.L_56:
        /*0040*/ 	.byte	0x04, 0x1e
        /*0042*/ 	.short	(.L_58 - .L_57)
.L_57:
        /*0044*/ 	.word	0x00000000


	//----- nvinfo : EIATTR_CBANK_PARAM_SIZE
	.align		4
.L_58:
        /*0048*/ 	.byte	0x03, 0x19
        /*004a*/ 	.short	0x0010


	//----- nvinfo : EIATTR_PARAM_CBANK
	.align		4
        /*004c*/ 	.byte	0x04, 0x0a
        /*004e*/ 	.short	(.L_60 - .L_59)
	.align		4
.L_59:
        /*0050*/ 	.word	index@(.nv.constant0._Z12setup_kernalP17curandStateXORWOWl)
        /*0054*/ 	.short	0x0380
        /*0056*/ 	.short	0x0010


	//----- nvinfo : EIATTR_SW_WAR
	.align		4
.L_60:
        /*0058*/ 	.byte	0x04, 0x36
        /*005a*/ 	.short	(.L_62 - .L_61)
.L_61:
        /*005c*/ 	.word	0x00000008
.L_62:


//--------------------- .nv.callgraph             --------------------------
	.section	.nv.callgraph,"",@"SHT_CUDA_CALLGRAPH"
	.align	4
	.sectionentsize	8
	.align		4
        /*0000*/ 	.word	0x00000000
	.align		4
        /*0004*/ 	.word	0xffffffff
	.align		4
        /*0008*/ 	.word	index@(_Z9searchSolPPiP7GAPdataiP17curandStateXORWOWS0_S0_S_)
	.align		4
        /*000c*/ 	.word	index@(malloc)
	.align		4
        /*0010*/ 	.word	0x00000000
	.align		4
        /*0014*/ 	.word	0xfffffffe
	.align		4
        /*0018*/ 	.word	0x00000000
	.align		4
        /*001c*/ 	.word	0xfffffffd
	.align		4
        /*0020*/ 	.word	0x00000000
	.align		4
        /*0024*/ 	.word	0xfffffffc


//--------------------- .nv.constant4             --------------------------
	.section	.nv.constant4,"a",@progbits
	.align	8
	.align		8
.nv.constant4:
        /*0000*/ 	.dword	malloc
	.align		8
        /*0008*/ 	.dword	precalc_xorwow_matrix
	.align		8
        /*0010*/ 	.dword	precalc_xorwow_offset_matrix
	.align		8
        /*0018*/ 	.dword	mrg32k3aM1
	.align		8
        /*0020*/ 	.dword	mrg32k3aM2
	.align		8
        /*0028*/ 	.dword	mrg32k3aM1SubSeq
	.align		8
        /*0030*/ 	.dword	mrg32k3aM2SubSeq
	.align		8
        /*0038*/ 	.dword	mrg32k3aM1Seq
	.align		8
        /*0040*/ 	.dword	mrg32k3aM2Seq


//--------------------- .nv.constant3             --------------------------
	.section	.nv.constant3,"a",@progbits
	.align	8
.nv.constant3:
	.type		__cr_lgamma_table,@object
	.size		__cr_lgamma_table,(.L_8 - __cr_lgamma_table)
__cr_lgamma_table:
        /*0000*/ 	.byte	0x00, 0x00, 0x00, 0x00, 0x00, 0x00, 0x00, 0x00, 0x00, 0x00, 0x00, 0x00, 0x00, 0x00, 0x00, 0x00
        /*0010*/ 	.byte	0xef, 0x39, 0xfa, 0xfe, 0x42, 0x2e, 0xe6, 0x3f, 0x02, 0x20, 0x2a, 0xfa, 0x0b, 0xab, 0xfc, 0x3f
        /*0020*/ 	.byte	0xf9, 0x2c, 0x92, 0x7c, 0xa7, 0x6c, 0x09, 0x40, 0xc9, 0x79, 0x44, 0x3c, 0x64, 0x26, 0x13, 0x40
        /*0030*/ 	.byte	0xca, 0x01, 0xcf, 0x3a, 0x27, 0x51, 0x1a, 0x40, 0x30, 0xcc, 0x2d, 0xf3, 0xe1, 0x0c, 0x21, 0x40
        /*0040*/ 	.byte	0x0d, 0xb7, 0xfc, 0x82, 0x8e, 0x35, 0x25, 0x40
.L_8:


//--------------------- .text._Z9searchSolPPiP7GAPdataiP17curandStateXORWOWS0_S0_S_ --------------------------
	.section	.text._Z9searchSolPPiP7GAPdataiP17curandStateXORWOWS0_S0_S_,"ax",@progbits
	.align	128
        .global         _Z9searchSolPPiP7GAPdataiP17curandStateXORWOWS0_S0_S_
        .type           _Z9searchSolPPiP7GAPdataiP17curandStateXORWOWS0_S0_S_,@function
        .size           _Z9searchSolPPiP7GAPdataiP17curandStateXORWOWS0_S0_S_,(.L_x_52 - _Z9searchSolPPiP7GAPdataiP17curandStateXORWOWS0_S0_S_)
        .other          _Z9searchSolPPiP7GAPdataiP17curandStateXORWOWS0_S0_S_,@"STO_CUDA_ENTRY STV_DEFAULT"
_Z9searchSolPPiP7GAPdataiP17curandStateXORWOWS0_S0_S_:
.text._Z9searchSolPPiP7GAPdataiP17curandStateXORWOWS0_S0_S_:
[----:B------:R-:W0:Y:S01]  /*0000*/  LDC R1, c[0x0][0x37c] ;  /* 0x0000df00ff017b82 */ /* 0x000e220000000800 */
[----:B------:R-:W1:Y:S07]  /*0010*/  S2R R3, SR_TID.Y ;  /* 0x0000000000037919 */ /* 0x000e6e0000002200 */
[----:B------:R-:W-:Y:S01]  /*0020*/  S2UR UR4, SR_CTAID.X ;  /* 0x00000000000479c3 */ /* 0x000fe20000002500 */
[----:B------:R-:W2:Y:S01]  /*0030*/  LDCU UR6, c[0x0][0x370] ;  /* 0x00006e00ff0677ac */ /* 0x000ea20008000800 */
[----:B------:R-:W3:Y:S01]  /*0040*/  S2R R5, SR_TID.X ;  /* 0x0000000000057919 */ /* 0x000ee20000002100 */
[----:B------:R-:W3:Y:S05]  /*0050*/  LDCU UR7, c[0x0][0x360] ;  /* 0x00006c00ff0777ac */ /* 0x000eea0008000800 */
[----:B------:R-:W2:Y:S01]  /*0060*/  S2UR UR5, SR_CTAID.Y ;  /* 0x00000000000579c3 */ /* 0x000ea20000002600 */
[----:B------:R-:W4:Y:S07]  /*0070*/  LDCU UR8, c[0x0][0x390] ;  /* 0x00007200ff0877ac */ /* 0x000f2e0008000800 */
[----:B------:R-:W1:Y:S01]  /*0080*/  LDC R2, c[0x0][0x364] ;  /* 0x0000d900ff027b82 */ /* 0x000e620000000800 */
[----:B--2---:R-:W-:-:S06]  /*0090*/  UIMAD UR4, UR5, UR6, UR4 ;  /* 0x00000006050472a4 */ /* 0x004fcc000f8e0204 */
[----:B-1----:R-:W-:-:S04]  /*00a0*/  IMAD R2, R2, UR4, R3 ;  /* 0x0000000402027c24 */ /* 0x002fc8000f8e0203 */
[----:B---3--:R-:W-:-:S05]  /*00b0*/  IMAD R2, R2, UR7, R5 ;  /* 0x0000000702027c24 */ /* 0x008fca000f8e0205 */
[----:B----4-:R-:W-:-:S13]  /*00c0*/  ISETP.GE.AND P0, PT, R2, UR8, PT ;  /* 0x0000000802007c0c */ /* 0x010fda000bf06270 */
[----:B0-----:R-:W-:Y:S05]  /*00d0*/  @P0 EXIT ;  /* 0x000000000000094d */ /* 0x001fea0003800000 */
[----:B------:R-:W0:Y:S01]  /*00e0*/  LDC.64 R8, c[0x0][0x388] ;  /* 0x0000e200ff087b82 */ /* 0x000e220000000a00 */
[----:B------:R-:W0:Y:S02]  /*00f0*/  LDCU.64 UR36, c[0x0][0x358] ;  /* 0x00006b00ff2477ac */ /* 0x000e240008000a00 */
[----:B0-----:R-:W2:Y:S01]  /*0100*/  LDG.E R4, desc[UR36][R8.64+0x4] ;  /* 0x0000042408047981 */ /* 0x001ea2000c1e1900 */
[----:B------:R-:W-:-:S04]  /*0110*/  MOV R0, 0x0 ;  /* 0x0000000000007802 */ /* 0x000fc80000000f00 */
[----:B------:R0:W1:Y:S02]  /*0120*/  LDC.64 R6, c[0x4][R0] ;  /* 0x0100000000067b82 */ /* 0x0000640000000a00 */
[----:B012---:R-:W-:-:S07]  /*0130*/  IMAD.WIDE R4, R4, 0x4, RZ ;  /* 0x0000000404047825 */ /* 0x007fce00078e02ff */
[----:B------:R-:W-:-:S07]  /*0140*/  LEPC R20, `(.L_x_0) ;  /* 0x000000001014794e */ /* 0x000fce0000000000 */
[----:B------:R-:W-:Y:S05]  /*0150*/  CALL.ABS.NOINC R6 ;  /* 0x0000000006007343 */ /* 0x000fea0003c00000 */
.L_x_0:
[----:B------:R-:W0:Y:S02]  /*0160*/  LDC.64 R6, c[0x0][0x388] ;  /* 0x0000e200ff067b82 */ /* 0x000e240000000a00 */
[----:B0-----:R-:W2:Y:S02]  /*0170*/  LDG.E R0, desc[UR36][R6.64+0x4] ;  /* 0x0000042406007981 */ /* 0x001ea4000c1e1900 */
[----:B--2---:R-:W-:-:S13]  /*0180*/  ISETP.GE.AND P0, PT, R0, 0x1, PT ;  /* 0x000000010000780c */ /* 0x004fda0003f06270 */
[----:B------:R-:W-:Y:S05]  /*0190*/  @!P0 BRA `(.L_x_1) ;  /* 0x0000000000308947 */ /* 0x000fea0003800000 */
[----:B------:R-:W0:Y:S01]  /*01a0*/  LDC.64 R12, c[0x0][0x3b0] ;  /* 0x0000ec00ff0c7b82 */ /* 0x000e220000000a00 */
[----:B------:R-:W-:Y:S01]  /*01b0*/  HFMA2 R3, -RZ, RZ, 0, 0 ;  /* 0x00000000ff037431 */ /* 0x000fe200000001ff */
[----:B------:R-:W-:Y:S06]  /*01c0*/  BSSY.RECONVERGENT B0, `(.L_x_1) ;  /* 0x0000009000007945 */ /* 0x000fec0003800200 */
.L_x_2:
[----:B0-----:R-:W-:-:S06]  /*01d0*/  IMAD.WIDE.U32 R8, R3, 0x4, R12 ;  /* 0x0000000403087825 */ /* 0x001fcc00078e000c */
[----:B------:R-:W2:Y:S01]  /*01e0*/  LDG.E R9, desc[UR36][R8.64] ;  /* 0x0000002408097981 */ /* 0x000ea2000c1e1900 */
[----:B------:R-:W-:-:S05]  /*01f0*/  IMAD.WIDE.U32 R10, R3, 0x4, R4 ;  /* 0x00000004030a7825 */ /* 0x000fca00078e0004 */
[----:B--2---:R1:W-:Y:S04]  /*0200*/  ST.E desc[UR36][R10.64], R9 ;  /* 0x000000090a007985 */ /* 0x0043e8000c101924 */
[----:B------:R-:W2:Y:S01]  /*0210*/  LDG.E R0, desc[UR36][R6.64+0x4] ;  /* 0x0000042406007981 */ /* 0x000ea2000c1e1900 */
[----:B------:R-:W-:-:S05]  /*0220*/  VIADD R3, R3, 0x1 ;  /* 0x0000000103037836 */ /* 0x000fca0000000000 */
[----:B--2---:R-:W-:-:S13]  /*0230*/  ISETP.GE.AND P0, PT, R3, R0, PT ;  /* 0x000000000300720c */ /* 0x004fda0003f06270 */
[----:B-1----:R-:W-:Y:S05]  /*0240*/  @!P0 BRA `(.L_x_2) ;  /* 0xfffffffc00e08947 */ /* 0x002fea000383ffff */
[----:B------:R-:W-:Y:S05]  /*0250*/  BSYNC.RECONVERGENT B0 ;  /* 0x0000000000007941 */ /* 0x000fea0003800200 */
.L_x_1:
[----:B------:R-:W2:Y:S01]  /*0260*/  LDG.E R0, desc[UR36][R6.64] ;  /* 0x0000002406007981 */ /* 0x000ea2000c1e1900 */
[----:B------:R-:W0:Y:S02]  /*0270*/  LDC.64 R12, c[0x0][0x380] ;  /* 0x0000e000ff0c7b82 */ /* 0x000e240000000a00 */
[----:B0-----:R-:W-:Y:S01]  /*0280*/  IMAD.WIDE R12, R2, 0x8, R12 ;  /* 0x00000008020c7825 */ /* 0x001fe200078e020c */
[----:B--2---:R-:W-:-:S13]  /*0290*/  ISETP.GE.AND P0, PT, R0, 0x1, PT ;  /* 0x000000010000780c */ /* 0x004fda0003f06270 */
[----:B------:R-:W-:Y:S05]  /*02a0*/  @!P0 BRA `(.L_x_3) ;  /* 0x00000000004c8947 */ /* 0x000fea0003800000 */
[----:B------:R-:W0:Y:S01]  /*02b0*/  LDC.64 R8, c[0x0][0x3a8] ;  /* 0x0000ea00ff087b82 */ /* 0x000e220000000a00 */
[----:B------:R-:W-:Y:S01]  /*02c0*/  BSSY.RECONVERGENT B0, `(.L_x_3) ;  /* 0x0000011000007945 */ /* 0x000fe20003800200 */
[----:B------:R-:W-:-:S07]  /*02d0*/  MOV R3, RZ ;  /* 0x000000ff00037202 */ /* 0x000fce0000000f00 */
.L_x_4:
[----:B------:R-:W2:Y:S02]  /*02e0*/  LDG.E.64 R10, desc[UR36][R12.64] ;  /* 0x000000240c0a7981 */ /* 0x000ea4000c1e1b00 */
[----:B--2---:R-:W-:-:S06]  /*02f0*/  IMAD.WIDE.U32 R10, R3, 0x4, R10 ;  /* 0x00000004030a7825 */ /* 0x004fcc00078e000a */
[----:B------:R-:W0:Y:S02]  /*0300*/  LD.E R11, desc[UR36][R10.64] ;  /* 0x000000240a0b7980 */ /* 0x000e24000c101900 */
[----:B0-----:R-:W-:-:S06]  /*0310*/  IMAD.WIDE R14, R11, 0x8, R8 ;  /* 0x000000080b0e7825 */ /* 0x001fcc00078e0208 */
[----:B------:R-:W2:Y:S01]  /*0320*/  LDG.E.64 R14, desc[UR36][R14.64] ;  /* 0x000000240e0e7981 */ /* 0x000ea2000c1e1b00 */
[----:B------:R-:W-:-:S05]  /*0330*/  IMAD.WIDE R18, R11, 0x4, R4 ;  /* 0x000000040b127825 */ /* 0x000fca00078e0204 */
[----:B------:R-:W3:Y:S01]  /*0340*/  LD.E R21, desc[UR36][R18.64] ;  /* 0x0000002412157980 */ /* 0x000ee2000c101900 */
[----:B--2---:R-:W-:-:S06]  /*0350*/  IMAD.WIDE.U32 R16, R3, 0x4, R14 ;  /* 0x0000000403107825 */ /* 0x004fcc00078e000e */
[----:B------:R-:W3:Y:S02]  /*0360*/  LD.E R16, desc[UR36][R16.64] ;  /* 0x0000002410107980 */ /* 0x000ee4000c101900 */
[----:B---3--:R-:W-:-:S05]  /*0370*/  IMAD.IADD R21, R21, 0x1, -R16 ;  /* 0x0000000115157824 */ /* 0x008fca00078e0a10 */
[----:B------:R1:W-:Y:S04]  /*0380*/  ST.E desc[UR36][R18.64], R21 ;  /* 0x0000001512007985 */ /* 0x0003e8000c101924 */
[----:B------:R-:W2:Y:S01]  /*0390*/  LDG.E R0, desc[UR36][R6.64] ;  /* 0x0000002406007981 */ /* 0x000ea2000c1e1900 */
[----:B------:R-:W-:-:S04]  /*03a0*/  IADD3 R3, PT, PT, R3, 0x1, RZ ;  /* 0x0000000103037810 */ /* 0x000fc80007ffe0ff */
[----:B--2---:R-:W-:-:S13]  /*03b0*/  ISETP.GE.AND P0, PT, R3, R0, PT ;  /* 0x000000000300720c */ /* 0x004fda0003f06270 */
[----:B-1----:R-:W-:Y:S05]  /*03c0*/  @!P0 BRA `(.L_x_4) ;  /* 0xfffffffc00c48947 */ /* 0x002fea000383ffff */
[----:B------:R-:W-:Y:S05]  /*03d0*/  BSYNC.RECONVERGENT B0 ;  /* 0x0000000000007941 */ /* 0x000fea0003800200 */
.L_x_3:
[----:B------:R-:W-:Y:S01]  /*03e0*/  ISETP.GE.AND P0, PT, R0, 0x1, PT ;  /* 0x000000010000780c */ /* 0x000fe20003f06270 */
[----:B------:R-:W-:Y:S01]  /*03f0*/  BSSY.RECONVERGENT B0, `(.L_x_5) ;  /* 0x00000d0000007945 */ /* 0x000fe20003800200 */
[----:B------:R-:W-:-:S11]  /*0400*/  IMAD.MOV.U32 R9, RZ, RZ, RZ ;  /* 0x000000ffff097224 */ /* 0x000fd600078e00ff */
[----:B------:R-:W-:Y:S05]  /*0410*/  @!P0 BRA `(.L_x_6) ;  /* 0x0000000c00348947 */ /* 0x000fea0003800000 */
[----:B------:R0:W5:Y:S01]  /*0420*/  LDG.E.64 R14, desc[UR36][R12.64] ;  /* 0x000000240c0e7981 */ /* 0x000162000c1e1b00 */
[C---:B------:R-:W-:Y:S01]  /*0430*/  ISETP.GE.U32.AND P0, PT, R0.reuse, 0x10, PT ;  /* 0x000000100000780c */ /* 0x040fe20003f06070 */
[----:B------:R-:W-:Y:S01]  /*0440*/  BSSY.RECONVERGENT B1, `(.L_x_7) ;  /* 0x0000066000017945 */ /* 0x000fe20003800200 */
[----:B------:R-:W-:Y:S01]  /*0450*/  LOP3.LUT R8, R0, 0xf, RZ, 0xc0, !PT ;  /* 0x0000000f00087812 */ /* 0x000fe200078ec0ff */
[----:B------:R-:W-:Y:S02]  /*0460*/  HFMA2 R10, -RZ, RZ, 0, 0 ;  /* 0x00000000ff0a7431 */ /* 0x000fe400000001ff */
[----:B------:R-:W-:Y:S01]  /*0470*/  IMAD.MOV.U32 R9, RZ, RZ, RZ ;  /* 0x000000ffff097224 */ /* 0x000fe200078e00ff */
[----:B------:R-:W-:-:S07]  /*0480*/  ISETP.NE.AND P1, PT, R8, RZ, PT ;  /* 0x000000ff0800720c */ /* 0x000fce0003f25270 */
[----:B0-----:R-:W-:Y:S06]  /*0490*/  @!P0 BRA `(.L_x_8) ;  /* 0x0000000400808947 */ /* 0x001fec0003800000 */
[----:B------:R-:W0:Y:S01]  /*04a0*/  LDC.64 R16, c[0x0][0x3a0] ;  /* 0x0000e800ff107b82 */ /* 0x000e220000000a00 */
[----:B------:R-:W-:Y:S01]  /*04b0*/  LOP3.LUT R10, R0, 0x7ffffff0, RZ, 0xc0, !PT ;  /* 0x7ffffff0000a7812 */ /* 0x000fe200078ec0ff */
[----:B------:R-:W-:Y:S01]  /*04c0*/  IMAD.MOV.U32 R9, RZ, RZ, RZ ;  /* 0x000000ffff097224 */ /* 0x000fe200078e00ff */
[----:B------:R-:W-:-:S07]  /*04d0*/  MOV R3, RZ ;  /* 0x000000ff00037202 */ /* 0x000fce0000000f00 */
.L_x_9:
[----:B-----5:R-:W-:-:S05]  /*04e0*/  IMAD.WIDE.U32 R20, R3, 0x4, R14 ;  /* 0x0000000403147825 */ /* 0x020fca00078e000e */
[----:B------:R-:W0:Y:S04]  /*04f0*/  LD.E R25, desc[UR36][R20.64+0x4] ;  /* 0x0000042414197980 */ /* 0x000e28000c101900 */
[----:B------:R-:W2:Y:S04]  /*0500*/  LD.E R27, desc[UR36][R20.64] ;  /* 0x00000024141b7980 */ /* 0x000ea8000c101900 */
[----:B------:R-:W3:Y:S04]  /*0510*/  LD.E R11, desc[UR36][R20.64+0x8] ;  /* 0x00000824140b7980 */ /* 0x000ee8000c101900 */
[----:B------:R-:W4:Y:S01]  /*0520*/  LD.E R29, desc[UR36][R20.64+0xc] ;  /* 0x00000c24141d7980 */ /* 0x000f22000c101900 */
[----:B0-----:R-:W-:-:S04]  /*0530*/  IMAD.WIDE R24, R25, 0x8, R16 ;  /* 0x0000000819187825 */ /* 0x001fc800078e0210 */
[--C-:B--2---:R-:W-:Y:S01]  /*0540*/  IMAD.WIDE R26, R27, 0x8, R16.reuse ;  /* 0x000000081b1a7825 */ /* 0x104fe200078e0210 */
[----:B------:R3:W2:Y:S04]  /*0550*/  LDG.E.64 R22, desc[UR36][R24.64] ;  /* 0x0000002418167981 */ /* 0x0006a8000c1e1b00 */
[----:B------:R-:W2:Y:S01]  /*0560*/  LDG.E.64 R18, desc[UR36][R26.64] ;  /* 0x000000241a127981 */ /* 0x000ea2000c1e1b00 */
[----:B----4-:R-:W-:-:S04]  /*0570*/  IMAD.WIDE R28, R29, 0x8, R16 ;  /* 0x000000081d1c7825 */ /* 0x010fc800078e0210 */
[----:B---3--:R-:W-:Y:S02]  /*0580*/  IMAD.WIDE R24, R11, 0x8, R16 ;  /* 0x000000080b187825 */ /* 0x008fe400078e0210 */
[----:B------:R-:W3:Y:S04]  /*0590*/  LDG.E.64 R28, desc[UR36][R28.64] ;  /* 0x000000241c1c7981 */ /* 0x000ee8000c1e1b00 */
[----:B------:R-:W4:Y:S04]  /*05a0*/  LDG.E.64 R26, desc[UR36][R24.64] ;  /* 0x00000024181a7981 */ /* 0x000f28000c1e1b00 */
[----:B------:R-:W4:Y:S04]  /*05b0*/  LD.E R11, desc[UR36][R20.64+0x18] ;  /* 0x00001824140b7980 */ /* 0x000f28000c101900 */
[----:B------:R-:W4:Y:S01]  /*05c0*/  LD.E R25, desc[UR36][R20.64+0x1c] ;  /* 0x00001c2414197980 */ /* 0x000f22000c101900 */
[----:B--2---:R-:W-:-:S04]  /*05d0*/  IMAD.WIDE.U32 R22, R3, 0x4, R22 ;  /* 0x0000000403167825 */ /* 0x004fc800078e0016 */
[C---:B------:R-:W-:Y:S02]  /*05e0*/  IMAD.WIDE.U32 R18, R3.reuse, 0x4, R18 ;  /* 0x0000000403127825 */ /* 0x040fe400078e0012 */
[----:B------:R-:W2:Y:S04]  /*05f0*/  LD.E R22, desc[UR36][R22.64+0x4] ;  /* 0x0000042416167980 */ /* 0x000ea8000c101900 */
[----:B------:R-:W2:Y:S01]  /*0600*/  LD.E R18, desc[UR36][R18.64] ;  /* 0x0000002412127980 */ /* 0x000ea2000c101900 */
[----:B---3--:R-:W-:-:S03]  /*0610*/  IMAD.WIDE.U32 R28, R3, 0x4, R28 ;  /* 0x00000004031c7825 */ /* 0x008fc600078e001c */
[----:B------:R-:W3:Y:S01]  /*0620*/  LD.E R23, desc[UR36][R20.64+0x14] ;  /* 0x0000142414177980 */ /* 0x000ee2000c101900 */
[----:B----4-:R-:W-:-:S03]  /*0630*/  IMAD.WIDE.U32 R26, R3, 0x4, R26 ;  /* 0x00000004031a7825 */ /* 0x010fc600078e001a */
[----:B------:R-:W4:Y:S04]  /*0640*/  LD.E R19, desc[UR36][R20.64+0x10] ;  /* 0x0000102414137980 */ /* 0x000f28000c101900 */
[----:B------:R-:W4:Y:S04]  /*0650*/  LD.E R27, desc[UR36][R26.64+0x8] ;  /* 0x000008241a1b7980 */ /* 0x000f28000c101900 */
[----:B------:R0:W4:Y:S02]  /*0660*/  LD.E R24, desc[UR36][R28.64+0xc] ;  /* 0x00000c241c187980 */ /* 0x000124000c101900 */
[----:B0-----:R-:W-:Y:S01]  /*0670*/  IMAD.WIDE R28, R11, 0x8, R16 ;  /* 0x000000080b1c7825 */ /* 0x001fe200078e0210 */
[----:B--2---:R-:W-:-:S03]  /*0680*/  IADD3 R9, PT, PT, R22, R18, R9 ;  /* 0x0000001216097210 */ /* 0x004fc60007ffe009 */
[----:B---3--:R-:W-:-:S04]  /*0690*/  IMAD.WIDE R22, R23, 0x8, R16 ;  /* 0x0000000817167825 */ /* 0x008fc800078e0210 */
[----:B----4-:R-:W-:Y:S02]  /*06a0*/  IMAD.WIDE R18, R19, 0x8, R16 ;  /* 0x0000000813127825 */ /* 0x010fe400078e0210 */
[----:B------:R-:W2:Y:S04]  /*06b0*/  LDG.E.64 R22, desc[UR36][R22.64] ;  /* 0x0000002416167981 */ /* 0x000ea8000c1e1b00 */
[----:B------:R-:W3:Y:S01]  /*06c0*/  LDG.E.64 R18, desc[UR36][R18.64] ;  /* 0x0000002412127981 */ /* 0x000ee2000c1e1b00 */
[----:B------:R-:W-:Y:S01]  /*06d0*/  IADD3 R9, PT, PT, R24, R27, R9 ;  /* 0x0000001b18097210 */ /* 0x000fe20007ffe009 */
[----:B------:R-:W-:Y:S02]  /*06e0*/  IMAD.WIDE R24, R25, 0x8, R16 ;  /* 0x0000000819187825 */ /* 0x000fe400078e0210 */
[----:B------:R2:W4:Y:S04]  /*06f0*/  LDG.E.64 R26, desc[UR36][R28.64] ;  /* 0x000000241c1a7981 */ /* 0x000528000c1e1b00 */
[----:B------:R-:W4:Y:S01]  /*0700*/  LDG.E.64 R24, desc[UR36][R24.64] ;  /* 0x0000002418187981 */ /* 0x000f22000c1e1b00 */
[----:B--2---:R-:W-:-:S04]  /*0710*/  IMAD.WIDE.U32 R28, R3, 0x4, R22 ;  /* 0x00000004031c7825 */ /* 0x004fc800078e0016 */
[C---:B---3--:R-:W-:Y:S02]  /*0720*/  IMAD.WIDE.U32 R18, R3.reuse, 0x4, R18 ;  /* 0x0000000403127825 */ /* 0x048fe400078e0012 */
[----:B------:R-:W2:Y:S02]  /*0730*/  LD.E R28, desc[UR36][R28.64+0x14] ;  /* 0x000014241c1c7980 */ /* 0x000ea4000c101900 */
[C---:B----4-:R-:W-:Y:S02]  /*0740*/  IMAD.WIDE.U32 R26, R3.reuse, 0x4, R26 ;  /* 0x00000004031a7825 */ /* 0x050fe400078e001a */
[----:B------:R-:W2:Y:S02]  /*0750*/  LD.E R11, desc[UR36][R18.64+0x10] ;  /* 0x00001024120b7980 */ /* 0x000ea4000c101900 */
[----:B------:R-:W-:Y:S02]  /*0760*/  IMAD.WIDE.U32 R24, R3, 0x4, R24 ;  /* 0x0000000403187825 */ /* 0x000fe400078e0018 */
[----:B------:R-:W3:Y:S04]  /*0770*/  LD.E R26, desc[UR36][R26.64+0x18] ;  /* 0x000018241a1a7980 */ /* 0x000ee8000c101900 */
[----:B------:R-:W4:Y:S04]  /*0780*/  LD.E R29, desc[UR36][R20.64+0x28] ;  /* 0x00002824141d7980 */ /* 0x000f28000c101900 */
[----:B------:R-:W3:Y:S04]  /*0790*/  LD.E R19, desc[UR36][R20.64+0x20] ;  /* 0x0000202414137980 */ /* 0x000ee8000c101900 */
[----:B------:R-:W4:Y:S04]  /*07a0*/  LD.E R25, desc[UR36][R24.64+0x1c] ;  /* 0x00001c2418197980 */ /* 0x000f28000c101900 */
[----:B------:R-:W4:Y:S01]  /*07b0*/  LD.E R18, desc[UR36][R20.64+0x24] ;  /* 0x0000242414127980 */ /* 0x000f22000c101900 */
[----:B--2---:R-:W-:-:S03]  /*07c0*/  IADD3 R9, PT, PT, R28, R11, R9 ;  /* 0x0000000b1c097210 */ /* 0x004fc60007ffe009 */
[----:B------:R-:W2:Y:S01]  /*07d0*/  LD.E R11, desc[UR36][R20.64+0x2c] ;  /* 0x00002c24140b7980 */ /* 0x000ea2000c101900 */
[----:B---3--:R-:W-:Y:S01]  /*07e0*/  IMAD.WIDE R22, R19, 0x8, R16 ;  /* 0x0000000813167825 */ /* 0x008fe200078e0210 */
[----:B----4-:R-:W-:-:S05]  /*07f0*/  IADD3 R9, PT, PT, R25, R26, R9 ;  /* 0x0000001a19097210 */ /* 0x010fca0007ffe009 */
[----:B------:R-:W3:Y:S01]  /*0800*/  LDG.E.64 R22, desc[UR36][R22.64] ;  /* 0x0000002416167981 */ /* 0x000ee2000c1e1b00 */
[----:B------:R-:W-:-:S04]  /*0810*/  IMAD.WIDE R26, R18, 0x8, R16 ;  /* 0x00000008121a7825 */ /* 0x000fc800078e0210 */
[----:B------:R-:W-:Y:S02]  /*0820*/  IMAD.WIDE R18, R29, 0x8, R16 ;  /* 0x000000081d127825 */ /* 0x000fe400078e0210 */
[----:B------:R-:W4:Y:S04]  /*0830*/  LDG.E.64 R26, desc[UR36][R26.64] ;  /* 0x000000241a1a7981 */ /* 0x000f28000c1e1b00 */
[----:B------:R-:W4:Y:S04]  /*0840*/  LDG.E.64 R28, desc[UR36][R18.64] ;  /* 0x00000024121c7981 */ /* 0x000f28000c1e1b00 */
[----:B------:R-:W4:Y:S01]  /*0850*/  LD.E R19, desc[UR36][R20.64+0x30] ;  /* 0x0000302414137980 */ /* 0x000f22000c101900 */
[----:B---3--:R-:W-:-:S04]  /*0860*/  IMAD.WIDE.U32 R24, R3, 0x4, R22 ;  /* 0x0000000403187825 */ /* 0x008fc800078e0016 */
[----:B--2---:R-:W-:Y:S02]  /*0870*/  IMAD.WIDE R22, R11, 0x8, R16 ;  /* 0x000000080b167825 */ /* 0x004fe400078e0210 */
[----:B------:R-:W2:Y:S04]  /*0880*/  LD.E R25, desc[UR36][R24.64+0x20] ;  /* 0x0000202418197980 */ /* 0x000ea8000c101900 */
[----:B------:R-:W3:Y:S01]  /*0890*/  LDG.E.64 R22, desc[UR36][R22.64] ;  /* 0x0000002416167981 */ /* 0x000ee2000c1e1b00 */
[----:B----4-:R-:W-:-:S05]  /*08a0*/  IMAD.WIDE.U32 R28, R3, 0x4, R28 ;  /* 0x00000004031c7825 */ /* 0x010fca00078e001c */
[----:B------:R0:W4:Y:S01]  /*08b0*/  LD.E R24, desc[UR36][R28.64+0x28] ;  /* 0x000028241c187980 */ /* 0x000122000c101900 */
[----:B------:R-:W-:-:S03]  /*08c0*/  IMAD.WIDE R18, R19, 0x8, R16 ;  /* 0x0000000813127825 */ /* 0x000fc600078e0210 */
[----:B------:R-:W0:Y:S04]  /*08d0*/  LD.E R29, desc[UR36][R20.64+0x34] ;  /* 0x00003424141d7980 */ /* 0x000e28000c101900 */
[----:B------:R-:W2:Y:S01]  /*08e0*/  LDG.E.64 R18, desc[UR36][R18.64] ;  /* 0x0000002412127981 */ /* 0x000ea2000c1e1b00 */
[----:B---3--:R-:W-:-:S06]  /*08f0*/  IMAD.WIDE.U32 R22, R3, 0x4, R22 ;  /* 0x0000000403167825 */ /* 0x008fcc00078e0016 */
[----:B------:R-:W4:Y:S01]  /*0900*/  LD.E R23, desc[UR36][R22.64+0x2c] ;  /* 0x00002c2416177980 */ /* 0x000f22000c101900 */
[----:B0-----:R-:W-:-:S04]  /*0910*/  IMAD.WIDE R28, R29, 0x8, R16 ;  /* 0x000000081d1c7825 */ /* 0x001fc800078e0210 */
[C---:B--2---:R-:W-:Y:S02]  /*0920*/  IMAD.WIDE.U32 R18, R3.reuse, 0x4, R18 ;  /* 0x0000000403127825 */ /* 0x044fe400078e0012 */
[----:B------:R-:W2:Y:S04]  /*0930*/  LDG.E.64 R28, desc[UR36][R28.64] ;  /* 0x000000241c1c7981 */ /* 0x000ea8000c1e1b00 */
[----:B------:R0:W3:Y:S04]  /*0940*/  LD.E R22, desc[UR36][R18.64+0x30] ;  /* 0x0000302412167980 */ /* 0x0000e8000c101900 */
[----:B------:R-:W0:Y:S04]  /*0950*/  LD.E R19, desc[UR36][R20.64+0x38] ;  /* 0x0000382414137980 */ /* 0x000e28000c101900 */
[----:B------:R-:W4:Y:S01]  /*0960*/  LD.E R21, desc[UR36][R20.64+0x3c] ;  /* 0x00003c2414157980 */ /* 0x000f22000c101900 */
[----:B--2---:R-:W-:-:S05]  /*0970*/  IMAD.WIDE.U32 R28, R3, 0x4, R28 ;  /* 0x00000004031c7825 */ /* 0x004fca00078e001c */
[----:B------:R4:W3:Y:S01]  /*0980*/  LD.E R11, desc[UR36][R28.64+0x34] ;  /* 0x000034241c0b7980 */ /* 0x0008e2000c101900 */
[----:B0-----:R-:W-:-:S06]  /*0990*/  IMAD.WIDE R18, R19, 0x8, R16 ;  /* 0x0000000813127825 */ /* 0x001fcc00078e0210 */
[----:B------:R-:W2:Y:S01]  /*09a0*/  LDG.E.64 R18, desc[UR36][R18.64] ;  /* 0x0000002412127981 */ /* 0x000ea2000c1e1b00 */
[----:B----4-:R-:W-:-:S05]  /*09b0*/  IMAD.WIDE R28, R21, 0x8, R16 ;  /* 0x00000008151c7825 */ /* 0x010fca00078e0210 */
[----:B------:R-:W4:Y:S01]  /*09c0*/  LDG.E.64 R20, desc[UR36][R28.64] ;  /* 0x000000241c147981 */ /* 0x000f22000c1e1b00 */
[----:B------:R-:W-:-:S06]  /*09d0*/  IMAD.WIDE.U32 R26, R3, 0x4, R26 ;  /* 0x00000004031a7825 */ /* 0x000fcc00078e001a */
[----:B------:R-:W3:Y:S01]  /*09e0*/  LD.E R26, desc[UR36][R26.64+0x24] ;  /* 0x000024241a1a7980 */ /* 0x000ee2000c101900 */
[----:B--2---:R-:W-:-:S05]  /*09f0*/  IMAD.WIDE.U32 R18, R3, 0x4, R18 ;  /* 0x0000000403127825 */ /* 0x004fca00078e0012 */
[----:B------:R-:W2:Y:S01]  /*0a00*/  LD.E R27, desc[UR36][R18.64+0x38] ;  /* 0x00003824121b7980 */ /* 0x000ea2000c101900 */
[----:B----4-:R-:W-:-:S06]  /*0a10*/  IMAD.WIDE.U32 R20, R3, 0x4, R20 ;  /* 0x0000000403147825 */ /* 0x010fcc00078e0014 */
[----:B------:R-:W2:Y:S01]  /*0a20*/  LD.E R20, desc[UR36][R20.64+0x3c] ;  /* 0x00003c2414147980 */ /* 0x000ea2000c101900 */
[----:B------:R-:W-:-:S04]  /*0a30*/  IADD3 R3, PT, PT, R3, 0x10, RZ ;  /* 0x0000001003037810 */ /* 0x000fc80007ffe0ff */
[----:B------:R-:W-:Y:S02]  /*0a40*/  ISETP.NE.AND P0, PT, R3, R10, PT ;  /* 0x0000000a0300720c */ /* 0x000fe40003f05270 */
[----:B---3--:R-:W-:-:S04]  /*0a50*/  IADD3 R9, PT, PT, R26, R25, R9 ;  /* 0x000000191a097210 */ /* 0x008fc80007ffe009 */
[----:B------:R-:W-:-:S04]  /*0a60*/  IADD3 R9, PT, PT, R23, R24, R9 ;  /* 0x0000001817097210 */ /* 0x000fc80007ffe009 */
[----:B------:R-:W-:-:S04]  /*0a70*/  IADD3 R9, PT, PT, R11, R22, R9 ;  /* 0x000000160b097210 */ /* 0x000fc80007ffe009 */
[----:B--2---:R-:W-:Y:S01]  /*0a80*/  IADD3 R9, PT, PT, R20, R27, R9 ;  /* 0x0000001b14097210 */ /* 0x004fe20007ffe009 */
[----:B------:R-:W-:Y:S06]  /*0a90*/  @P0 BRA `(.L_x_9) ;  /* 0xfffffff800900947 */ /* 0x000fec000383ffff */
.L_x_8:
[----:B------:R-:W-:Y:S05]  /*0aa0*/  BSYNC.RECONVERGENT B1 ;  /* 0x0000000000017941 */ /* 0x000fea0003800200 */
.L_x_7:
[----:B------:R-:W-:Y:S05]  /*0ab0*/  @!P1 BRA `(.L_x_6) ;  /* 0x00000004008c9947 */ /* 0x000fea0003800000 */
[----:B------:R-:W-:Y:S01]  /*0ac0*/  ISETP.GE.U32.AND P0, PT, R8, 0x8, PT ;  /* 0x000000080800780c */ /* 0x000fe20003f06070 */
[----:B------:R-:W-:Y:S01]  /*0ad0*/  BSSY.RECONVERGENT B1, `(.L_x_10) ;  /* 0x0000033000017945 */ /* 0x000fe20003800200 */
[----:B------:R-:W-:-:S04]  /*0ae0*/  LOP3.LUT R3, R0, 0x7, RZ, 0xc0, !PT ;  /* 0x0000000700037812 */ /* 0x000fc800078ec0ff */
[----:B------:R-:W-:-:S07]  /*0af0*/  ISETP.NE.AND P1, PT, R3, RZ, PT ;  /* 0x000000ff0300720c */ /* 0x000fce0003f25270 */
[----:B------:R-:W-:Y:S06]  /*0b00*/  @!P0 BRA `(.L_x_11) ;  /* 0x0000000000bc8947 */ /* 0x000fec0003800000 */
[----:B-----5:R-:W-:Y:S01]  /*0b10*/  IMAD.WIDE.U32 R20, R10, 0x4, R14 ;  /* 0x000000040a147825 */ /* 0x020fe200078e000e */
[----:B------:R-:W0:Y:S04]  /*0b20*/  LDC.64 R18, c[0x0][0x3a0] ;  /* 0x0000e800ff127b82 */ /* 0x000e280000000a00 */
[----:B------:R-:W0:Y:S04]  /*0b30*/  LD.E R23, desc[UR36][R20.64] ;  /* 0x0000002414177980 */ /* 0x000e28000c101900 */
[----:B------:R-:W2:Y:S04]  /*0b40*/  LD.E R27, desc[UR36][R20.64+0x4] ;  /* 0x00000424141b7980 */ /* 0x000ea8000c101900 */
[----:B------:R-:W3:Y:S04]  /*0b50*/  LD.E R29, desc[UR36][R20.64+0x8] ;  /* 0x00000824141d7980 */ /* 0x000ee8000c101900 */
[----:B------:R-:W4:Y:S04]  /*0b60*/  LD.E R17, desc[UR36][R20.64+0x10] ;  /* 0x0000102414117980 */ /* 0x000f28000c101900 */
[----:B------:R-:W4:Y:S04]  /*0b70*/  LD.E R11, desc[UR36][R20.64+0xc] ;  /* 0x00000c24140b7980 */ /* 0x000f28000c101900 */
[----:B------:R-:W4:Y:S01]  /*0b80*/  LD.E R8, desc[UR36][R20.64+0x18] ;  /* 0x0000182414087980 */ /* 0x000f22000c101900 */
[----:B0-----:R-:W-:-:S04]  /*0b90*/  IMAD.WIDE R22, R23, 0x8, R18 ;  /* 0x0000000817167825 */ /* 0x001fc800078e0212 */
[--C-:B--2---:R-:W-:Y:S02]  /*0ba0*/  IMAD.WIDE R26, R27, 0x8, R18.reuse ;  /* 0x000000081b1a7825 */ /* 0x104fe400078e0212 */
[----:B------:R-:W2:Y:S04]  /*0bb0*/  LDG.E.64 R22, desc[UR36][R22.64] ;  /* 0x0000002416167981 */ /* 0x000ea8000c1e1b00 */
[----:B------:R-:W2:Y:S01]  /*0bc0*/  LDG.E.64 R26, desc[UR36][R26.64] ;  /* 0x000000241a1a7981 */ /* 0x000ea2000c1e1b00 */
[----:B---3--:R-:W-:-:S04]  /*0bd0*/  IMAD.WIDE R28, R29, 0x8, R18 ;  /* 0x000000081d1c7825 */ /* 0x008fc800078e0212 */
[----:B----4-:R-:W-:Y:S02]  /*0be0*/  IMAD.WIDE R16, R17, 0x8, R18 ;  /* 0x0000000811107825 */ /* 0x010fe400078e0212 */
[----:B------:R-:W3:Y:S04]  /*0bf0*/  LDG.E.64 R28, desc[UR36][R28.64] ;  /* 0x000000241c1c7981 */ /* 0x000ee8000c1e1b00 */
[----:B------:R-:W4:Y:S01]  /*0c00*/  LDG.E.64 R16, desc[UR36][R16.64] ;  /* 0x0000002410107981 */ /* 0x000f22000c1e1b00 */
[----:B--2---:R-:W-:-:S04]  /*0c10*/  IMAD.WIDE.U32 R24, R10, 0x4, R22 ;  /* 0x000000040a187825 */ /* 0x004fc800078e0016 */
[C---:B------:R-:W-:Y:S02]  /*0c20*/  IMAD.WIDE.U32 R26, R10.reuse, 0x4, R26 ;  /* 0x000000040a1a7825 */ /* 0x040fe400078e001a */
[----:B------:R-:W2:Y:S02]  /*0c30*/  LD.E R25, desc[UR36][R24.64] ;  /* 0x0000002418197980 */ /* 0x000ea4000c101900 */
[----:B------:R-:W-:Y:S02]  /*0c40*/  IMAD.WIDE R22, R11, 0x8, R18 ;  /* 0x000000080b167825 */ /* 0x000fe400078e0212 */
[----:B------:R-:W2:Y:S04]  /*0c50*/  LD.E R11, desc[UR36][R20.64+0x14] ;  /* 0x00001424140b7980 */ /* 0x000ea8000c101900 */
[----:B------:R-:W2:Y:S01]  /*0c60*/  LD.E R26, desc[UR36][R26.64+0x4] ;  /* 0x000004241a1a7980 */ /* 0x000ea2000c101900 */
[----:B---3--:R-:W-:-:S03]  /*0c70*/  IMAD.WIDE.U32 R28, R10, 0x4, R28 ;  /* 0x000000040a1c7825 */ /* 0x008fc600078e001c */
[----:B------:R-:W3:Y:S01]  /*0c80*/  LDG.E.64 R22, desc[UR36][R22.64] ;  /* 0x0000002416167981 */ /* 0x000ee2000c1e1b00 */
[----:B----4-:R-:W-:-:S03]  /*0c90*/  IMAD.WIDE.U32 R16, R10, 0x4, R16 ;  /* 0x000000040a107825 */ /* 0x010fc600078e0010 */
[----:B------:R2:W4:Y:S04]  /*0ca0*/  LD.E R24, desc[UR36][R28.64+0x8] ;  /* 0x000008241c187980 */ /* 0x000528000c101900 */
[----:B------:R-:W3:Y:S01]  /*0cb0*/  LD.E R27, desc[UR36][R20.64+0x1c] ;  /* 0x00001c24141b7980 */ /* 0x000ee2000c101900 */
[----:B--2---:R-:W-:-:S03]  /*0cc0*/  IMAD.WIDE R28, R11, 0x8, R18 ;  /* 0x000000080b1c7825 */ /* 0x004fc600078e0212 */
[----:B------:R0:W2:Y:S04]  /*0cd0*/  LD.E R11, desc[UR36][R16.64+0x10] ;  /* 0x00001024100b7980 */ /* 0x0000a8000c101900 */
[----:B------:R-:W4:Y:S01]  /*0ce0*/  LDG.E.64 R28, desc[UR36][R28.64] ;  /* 0x000000241c1c7981 */ /* 0x000f22000c1e1b00 */
[----:B0-----:R-:W-:-:S04]  /*0cf0*/  IMAD.WIDE R16, R8, 0x8, R18 ;  /* 0x0000000808107825 */ /* 0x001fc800078e0212 */
[----:B---3--:R-:W-:Y:S02]  /*0d00*/  IMAD.WIDE R18, R27, 0x8, R18 ;  /* 0x000000081b127825 */ /* 0x008fe400078e0212 */
[----:B------:R-:W3:Y:S04]  /*0d10*/  LDG.E.64 R16, desc[UR36][R16.64] ;  /* 0x0000002410107981 */ /* 0x000ee8000c1e1b00 */
[----:B------:R-:W2:Y:S01]  /*0d20*/  LDG.E.64 R18, desc[UR36][R18.64] ;  /* 0x0000002412127981 */ /* 0x000ea2000c1e1b00 */
[----:B------:R-:W-:-:S06]  /*0d30*/  IMAD.WIDE.U32 R22, R10, 0x4, R22 ;  /* 0x000000040a167825 */ /* 0x000fcc00078e0016 */
[----:B------:R-:W2:Y:S01]  /*0d40*/  LD.E R23, desc[UR36][R22.64+0xc] ;  /* 0x00000c2416177980 */ /* 0x000ea2000c101900 */
[----:B----4-:R-:W-:-:S06]  /*0d50*/  IMAD.WIDE.U32 R20, R10, 0x4, R28 ;  /* 0x000000040a147825 */ /* 0x010fcc00078e001c */
[----:B------:R-:W4:Y:S01]  /*0d60*/  LD.E R20, desc[UR36][R20.64+0x14] ;  /* 0x0000142414147980 */ /* 0x000f22000c101900 */
[----:B---3--:R-:W-:-:S04]  /*0d70*/  IMAD.WIDE.U32 R28, R10, 0x4, R16 ;  /* 0x000000040a1c7825 */ /* 0x008fc800078e0010 */
[----:B--2---:R-:W-:Y:S01]  /*0d80*/  IMAD.WIDE.U32 R18, R10, 0x4, R18 ;  /* 0x000000040a127825 */ /* 0x004fe200078e0012 */
[----:B------:R-:W2:Y:S04]  /*0d90*/  LD.E R8, desc[UR36][R28.64+0x18] ;  /* 0x000018241c087980 */ /* 0x000ea8000c101900 */
[----:B------:R-:W2:Y:S01]  /*0da0*/  LD.E R22, desc[UR36][R18.64+0x1c] ;  /* 0x00001c2412167980 */ /* 0x000ea2000c101900 */
[----:B------:R-:W-:-:S04]  /*0db0*/  IADD3 R25, PT, PT, R26, R25, R9 ;  /* 0x000000191a197210 */ /* 0x000fc80007ffe009 */
[----:B------:R-:W-:Y:S01]  /*0dc0*/  IADD3 R24, PT, PT, R23, R24, R25 ;  /* 0x0000001817187210 */ /* 0x000fe20007ffe019 */
[----:B------:R-:W-:-:S03]  /*0dd0*/  VIADD R10, R10, 0x8 ;  /* 0x000000080a0a7836 */ /* 0x000fc60000000000 */
[----:B----4-:R-:W-:-:S04]  /*0de0*/  IADD3 R11, PT, PT, R20, R11, R24 ;  /* 0x0000000b140b7210 */ /* 0x010fc80007ffe018 */
[----:B--2---:R-:W-:-:S07]  /*0df0*/  IADD3 R9, PT, PT, R22, R8, R11 ;  /* 0x0000000816097210 */ /* 0x004fce0007ffe00b */
.L_x_11:
[----:B------:R-:W-:Y:S05]  /*0e00*/  BSYNC.RECONVERGENT B1 ;  /* 0x0000000000017941 */ /* 0x000fea0003800200 */
.L_x_10:
        /* <DEDUP_REMOVED lines=11> */
[----:B------:R-:W4:Y:S01]  /*0ec0*/  LD.E R3, desc[UR36][R24.64+0xc] ;  /* 0x00000c2418037980 */ /* 0x000f22000c101900 */
[----:B0-----:R-:W-:-:S04]  /*0ed0*/  IMAD.WIDE R28, R29, 0x8, R20 ;  /* 0x000000081d1c7825 */ /* 0x001fc800078e0214 */
[--C-:B--2---:R-:W-:Y:S01]  /*0ee0*/  IMAD.WIDE R16, R17, 0x8, R20.reuse ;  /* 0x0000000811107825 */ /* 0x104fe200078e0214 */
[----:B------:R-:W2:Y:S03]  /*0ef0*/  LDG.E.64 R18, desc[UR36][R28.64] ;  /* 0x000000241c127981 */ /* 0x000ea6000c1e1b00 */
[--C-:B---3--:R-:W-:Y:S02]  /*0f00*/  IMAD.WIDE R22, R23, 0x8, R20.reuse ;  /* 0x0000000817167825 */ /* 0x108fe400078e0214 */
[----:B------:R-:W3:Y:S02]  /*0f10*/  LDG.E.64 R16, desc[UR36][R16.64] ;  /* 0x0000002410107981 */ /* 0x000ee4000c1e1b00 */
[----:B----4-:R-:W-:Y:S02]  /*0f20*/  IMAD.WIDE R20, R3, 0x8, R20 ;  /* 0x0000000803147825 */ /* 0x010fe400078e0214 */
[----:B------:R-:W4:Y:S04]  /*0f30*/  LDG.E.64 R22, desc[UR36][R22.64] ;  /* 0x0000002416167981 */ /* 0x000f28000c1e1b00 */
[----:B------:R-:W4:Y:S01]  /*0f40*/  LDG.E.64 R20, desc[UR36][R20.64] ;  /* 0x0000002414147981 */ /* 0x000f22000c1e1b00 */
[----:B--2---:R-:W-:-:S04]  /*0f50*/  IMAD.WIDE.U32 R26, R10, 0x4, R18 ;  /* 0x000000040a1a7825 */ /* 0x004fc800078e0012 */
[C---:B---3--:R-:W-:Y:S01]  /*0f60*/  IMAD.WIDE.U32 R18, R10.reuse, 0x4, R16 ;  /* 0x000000040a127825 */ /* 0x048fe200078e0010 */
[----:B------:R0:W2:Y:S03]  /*0f70*/  LD.E R3, desc[UR36][R26.64] ;  /* 0x000000241a037980 */ /* 0x0000a6000c101900 */
[C---:B----4-:R-:W-:Y:S02]  /*0f80*/  IMAD.WIDE.U32 R24, R10.reuse, 0x4, R22 ;  /* 0x000000040a187825 */ /* 0x050fe400078e0016 */
[----:B------:R-:W2:Y:S04]  /*0f90*/  LD.E R18, desc[UR36][R18.64+0x4] ;  /* 0x0000042412127980 */ /* 0x000ea8000c101900 */
[----:B------:R-:W3:Y:S01]  /*0fa0*/  LD.E R24, desc[UR36][R24.64+0x8] ;  /* 0x0000082418187980 */ /* 0x000ee2000c101900 */
[----:B0-----:R-:W-:-:S05]  /*0fb0*/  IMAD.WIDE.U32 R26, R10, 0x4, R20 ;  /* 0x000000040a1a7825 */ /* 0x001fca00078e0014 */
[----:B------:R-:W3:Y:S01]  /*0fc0*/  LD.E R11, desc[UR36][R26.64+0xc] ;  /* 0x00000c241a0b7980 */ /* 0x000ee2000c101900 */
[----:B------:R-:W-:Y:S02]  /*0fd0*/  IADD3 R10, PT, PT, R10, 0x4, RZ ;  /* 0x000000040a0a7810 */ /* 0x000fe40007ffe0ff */
[----:B--2---:R-:W-:-:S04]  /*0fe0*/  IADD3 R3, PT, PT, R18, R3, R9 ;  /* 0x0000000312037210 */ /* 0x004fc80007ffe009 */
[----:B---3--:R-:W-:-:S07]  /*0ff0*/  IADD3 R9, PT, PT, R11, R24, R3 ;  /* 0x000000180b097210 */ /* 0x008fce0007ffe003 */
.L_x_13:
[----:B------:R-:W-:Y:S05]  /*1000*/  BSYNC.RECONVERGENT B1 ;  /* 0x0000000000017941 */ /* 0x000fea0003800200 */
.L_x_12:
[----:B------:R-:W-:Y:S05]  /*1010*/  @!P1 BRA `(.L_x_6) ;  /* 0x0000000000349947 */ /* 0x000fea0003800000 */
[----:B------:R-:W0:Y:S01]  /*1020*/  LDC.64 R16, c[0x0][0x3a0] ;  /* 0x0000e800ff107b82 */ /* 0x000e220000000a00 */
[----:B------:R-:W-:-:S07]  /*1030*/  IMAD.MOV.U32 R3, RZ, RZ, RZ ;  /* 0x000000ffff037224 */ /* 0x000fce00078e00ff */
.L_x_14:
[----:B-----5:R-:W-:-:S06]  /*1040*/  IMAD.WIDE.U32 R18, R10, 0x4, R14 ;  /* 0x000000040a127825 */ /* 0x020fcc00078e000e */
[----:B------:R-:W0:Y:S02]  /*1050*/  LD.E R19, desc[UR36][R18.64] ;  /* 0x0000002412137980 */ /* 0x000e24000c101900 */
[----:B0-----:R-:W-:-:S06]  /*1060*/  IMAD.WIDE R20, R19, 0x8, R16 ;  /* 0x0000000813147825 */ /* 0x001fcc00078e0210 */
[----:B------:R-:W2:Y:S01]  /*1070*/  LDG.E.64 R20, desc[UR36][R20.64] ;  /* 0x0000002414147981 */ /* 0x000ea2000c1e1b00 */
[----:B------:R-:W-:-:S04]  /*1080*/  IADD3 R3, PT, PT, R3, 0x1, RZ ;  /* 0x0000000103037810 */ /* 0x000fc80007ffe0ff */
[----:B------:R-:W-:Y:S01]  /*1090*/  ISETP.NE.AND P0, PT, R3, R8, PT ;  /* 0x000000080300720c */ /* 0x000fe20003f05270 */
[----:B--2---:R-:W-:-:S06]  /*10a0*/  IMAD.WIDE.U32 R22, R10, 0x4, R20 ;  /* 0x000000040a167825 */ /* 0x004fcc00078e0014 */
[----:B------:R-:W2:Y:S01]  /*10b0*/  LD.E R22, desc[UR36][R22.64] ;  /* 0x0000002416167980 */ /* 0x000ea2000c101900 */
[----:B------:R-:W-:Y:S01]  /*10c0*/  IADD3 R10, PT, PT, R10, 0x1, RZ ;  /* 0x000000010a0a7810 */ /* 0x000fe20007ffe0ff */
[----:B--2---:R-:W-:-:S04]  /*10d0*/  IMAD.IADD R9, R22, 0x1, R9 ;  /* 0x0000000116097824 */ /* 0x004fc800078e0209 */
[----:B------:R-:W-:Y:S05]  /*10e0*/  @P0 BRA `(.L_x_14) ;  /* 0xfffffffc00d40947 */ /* 0x000fea000383ffff */
.L_x_6:
[----:B------:R-:W-:Y:S05]  /*10f0*/  BSYNC.RECONVERGENT B0 ;  /* 0x0000000000007941 */ /* 0x000fea0003800200 */
.L_x_5:
[----:B------:R-:W2:Y:S02]  /*1100*/  LDG.E R3, desc[UR36][R6.64+0x4] ;  /* 0x0000042406037981 */ /* 0x000ea4000c1e1900 */
[----:B--2---:R-:W-:-:S13]  /*1110*/  ISETP.GE.AND P0, PT, R3, 0x1, PT ;  /* 0x000000010300780c */ /* 0x004fda0003f06270 */
[----:B------:R-:W-:Y:S05]  /*1120*/  @!P0 BRA `(.L_x_15) ;  /* 0x0000000400ec8947 */ /* 0x000fea0003800000 */
[C---:B------:R-:W-:Y:S02]  /*1130*/  ISETP.GE.U32.AND P0, PT, R3.reuse, 0x10, PT ;  /* 0x000000100300780c */ /* 0x040fe40003f06070 */
[----:B------:R-:W-:Y:S02]  /*1140*/  LOP3.LUT R26, R3, 0xf, RZ, 0xc0, !PT ;  /* 0x0000000f031a7812 */ /* 0x000fe400078ec0ff */
[----:B------:R-:W-:Y:S02]  /*1150*/  MOV R11, RZ ;  /* 0x000000ff000b7202 */ /* 0x000fe40000000f00 */
[----:B------:R-:W-:-:S07]  /*1160*/  ISETP.NE.AND P1, PT, R26, RZ, PT ;  /* 0x000000ff1a00720c */ /* 0x000fce0003f25270 */
[----:B------:R-:W-:Y:S06]  /*1170*/  @!P0 BRA `(.L_x_16) ;  /* 0x0000000000e08947 */ /* 0x000fec0003800000 */
[----:B------:R-:W-:Y:S01]  /*1180*/  HFMA2 R10, -RZ, RZ, 0, 0 ;  /* 0x00000000ff0a7431 */ /* 0x000fe200000001ff */
[----:B------:R-:W-:Y:S01]  /*1190*/  BSSY.RECONVERGENT B0, `(.L_x_16) ;  /* 0x0000036000007945 */ /* 0x000fe20003800200 */
[----:B------:R-:W-:-:S07]  /*11a0*/  LOP3.LUT R11, R3, 0x7ffffff0, RZ, 0xc0, !PT ;  /* 0x7ffffff0030b7812 */ /* 0x000fce00078ec0ff */
.L_x_17:
[----:B------:R-:W-:-:S05]  /*11b0*/  IMAD.WIDE.U32 R6, R10, 0x4, R4 ;  /* 0x000000040a067825 */ /* 0x000fca00078e0004 */
[----:B------:R-:W2:Y:S04]  /*11c0*/  LD.E R21, desc[UR36][R6.64] ;  /* 0x0000002406157980 */ /* 0x000ea8000c101900 */
[----:B------:R-:W3:Y:S04]  /*11d0*/  LD.E R24, desc[UR36][R6.64+0x4] ;  /* 0x0000042406187980 */ /* 0x000ee8000c101900 */
[----:B------:R-:W4:Y:S04]  /*11e0*/  LD.E R8, desc[UR36][R6.64+0x8] ;  /* 0x0000082406087980 */ /* 0x000f28000c101900 */
[----:B------:R-:W4:Y:S04]  /*11f0*/  LD.E R20, desc[UR36][R6.64+0xc] ;  /* 0x00000c2406147980 */ /* 0x000f28000c101900 */
[----:B-----5:R-:W4:Y:S04]  /*1200*/  LD.E R14, desc[UR36][R6.64+0x10] ;  /* 0x00001024060e7980 */ /* 0x020f28000c101900 */
[----:B------:R-:W4:Y:S04]  /*1210*/  LD.E R19, desc[UR36][R6.64+0x14] ;  /* 0x0000142406137980 */ /* 0x000f28000c101900 */
[----:B------:R-:W4:Y:S04]  /*1220*/  LD.E R18, desc[UR36][R6.64+0x18] ;  /* 0x0000182406127980 */ /* 0x000f28000c101900 */
[----:B------:R-:W4:Y:S04]  /*1230*/  LD.E R17, desc[UR36][R6.64+0x1c] ;  /* 0x00001c2406117980 */ /* 0x000f28000c101900 */
[----:B------:R-:W4:Y:S04]  /*1240*/  LD.E R16, desc[UR36][R6.64+0x20] ;  /* 0x0000202406107980 */ /* 0x000f28000c101900 */
[----:B------:R-:W4:Y:S04]  /*1250*/  LD.E R15, desc[UR36][R6.64+0x24] ;  /* 0x00002424060f7980 */ /* 0x000f28000c101900 */
[----:B------:R-:W4:Y:S01]  /*1260*/  LD.E R25, desc[UR36][R6.64+0x3c] ;  /* 0x00003c2406197980 */ /* 0x000f22000c101900 */
[----:B--2---:R-:W-:-:S03]  /*1270*/  VIMNMX R22, PT, PT, RZ, R21, PT ;  /* 0x00000015ff167248 */ /* 0x004fc60003fe0100 */
[----:B------:R-:W2:Y:S02]  /*1280*/  LD.E R21, desc[UR36][R6.64+0x28] ;  /* 0x0000282406157980 */ /* 0x000ea4000c101900 */
[----:B------:R-:W-:Y:S02]  /*1290*/  IMAD R23, R22, -0x3, R9 ;  /* 0xfffffffd16177824 */ /* 0x000fe400078e0209 */
[----:B------:R-:W2:Y:S01]  /*12a0*/  LD.E R9, desc[UR36][R6.64+0x2c] ;  /* 0x00002c2406097980 */ /* 0x000ea2000c101900 */
[----:B---3--:R-:W-:-:S03]  /*12b0*/  VIMNMX R24, PT, PT, RZ, R24, PT ;  /* 0x00000018ff187248 */ /* 0x008fc60003fe0100 */
[----:B------:R-:W3:Y:S02]  /*12c0*/  LD.E R22, desc[UR36][R6.64+0x30] ;  /* 0x0000302406167980 */ /* 0x000ee4000c101900 */
[----:B------:R-:W-:Y:S02]  /*12d0*/  IMAD R27, R24, -0x3, R23 ;  /* 0xfffffffd181b7824 */ /* 0x000fe400078e0217 */
[----:B------:R-:W3:Y:S04]  /*12e0*/  LD.E R24, desc[UR36][R6.64+0x34] ;  /* 0x0000342406187980 */ /* 0x000ee8000c101900 */
[----:B------:R0:W3:Y:S01]  /*12f0*/  LD.E R23, desc[UR36][R6.64+0x38] ;  /* 0x0000382406177980 */ /* 0x0000e2000c101900 */
[----:B----4-:R-:W-:-:S05]  /*1300*/  VIMNMX R8, PT, PT, RZ, R8, PT ;  /* 0x00000008ff087248 */ /* 0x010fca0003fe0100 */
[----:B------:R-:W-:Y:S01]  /*1310*/  IMAD R8, R8, -0x3, R27 ;  /* 0xfffffffd08087824 */ /* 0x000fe200078e021b */
[----:B------:R-:W-:Y:S02]  /*1320*/  VIMNMX R27, PT, PT, RZ, R20, PT ;  /* 0x00000014ff1b7248 */ /* 0x000fe40003fe0100 */
[----:B------:R-:W-:-:S03]  /*1330*/  VIMNMX R29, PT, PT, RZ, R14, PT ;  /* 0x0000000eff1d7248 */ /* 0x000fc60003fe0100 */
[----:B------:R-:W-:Y:S01]  /*1340*/  IMAD R8, R27, -0x3, R8 ;  /* 0xfffffffd1b087824 */ /* 0x000fe200078e0208 */
[----:B------:R-:W-:-:S03]  /*1350*/  VIMNMX R19, PT, PT, RZ, R19, PT ;  /* 0x00000013ff137248 */ /* 0x000fc60003fe0100 */
[----:B------:R-:W-:Y:S01]  /*1360*/  IMAD R8, R29, -0x3, R8 ;  /* 0xfffffffd1d087824 */ /* 0x000fe200078e0208 */
[----:B------:R-:W-:-:S03]  /*1370*/  VIMNMX R27, PT, PT, RZ, R18, PT ;  /* 0x00000012ff1b7248 */ /* 0x000fc60003fe0100 */
[----:B------:R-:W-:Y:S01]  /*1380*/  IMAD R8, R19, -0x3, R8 ;  /* 0xfffffffd13087824 */ /* 0x000fe200078e0208 */
[----:B------:R-:W-:-:S03]  /*1390*/  VIMNMX R17, PT, PT, RZ, R17, PT ;  /* 0x00000011ff117248 */ /* 0x000fc60003fe0100 */
[----:B------:R-:W-:Y:S01]  /*13a0*/  IMAD R8, R27, -0x3, R8 ;  /* 0xfffffffd1b087824 */ /* 0x000fe200078e0208 */
[----:B0-----:R-:W-:-:S03]  /*13b0*/  VIMNMX R7, PT, PT, RZ, R16, PT ;  /* 0x00000010ff077248 */ /* 0x001fc60003fe0100 */
[----:B------:R-:W-:Y:S01]  /*13c0*/  IMAD R8, R17, -0x3, R8 ;  /* 0xfffffffd11087824 */ /* 0x000fe200078e0208 */
[----:B------:R-:W-:-:S03]  /*13d0*/  VIMNMX R6, PT, PT, RZ, R15, PT ;  /* 0x0000000fff067248 */ /* 0x000fc60003fe0100 */
[----:B------:R-:W-:-:S04]  /*13e0*/  IMAD R7, R7, -0x3, R8 ;  /* 0xfffffffd07077824 */ /* 0x000fc800078e0208 */
[----:B------:R-:W-:Y:S02]  /*13f0*/  IMAD R6, R6, -0x3, R7 ;  /* 0xfffffffd06067824 */ /* 0x000fe400078e0207 */
[----:B------:R-:W-:-:S05]  /*1400*/  VIADD R10, R10, 0x10 ;  /* 0x000000100a0a7836 */ /* 0x000fca0000000000 */
[----:B------:R-:W-:Y:S02]  /*1410*/  ISETP.NE.AND P0, PT, R10, R11, PT ;  /* 0x0000000b0a00720c */ /* 0x000fe40003f05270 */
[----:B------:R-:W-:Y:S02]  /*1420*/  VIMNMX R25, PT, PT, RZ, R25, PT ;  /* 0x00000019ff197248 */ /* 0x000fe40003fe0100 */
[----:B--2---:R-:W-:Y:S02]  /*1430*/  VIMNMX R21, PT, PT, RZ, R21, PT ;  /* 0x00000015ff157248 */ /* 0x004fe40003fe0100 */
[----:B------:R-:W-:-:S03]  /*1440*/  VIMNMX R9, PT, PT, RZ, R9, PT ;  /* 0x00000009ff097248 */ /* 0x000fc60003fe0100 */
[----:B------:R-:W-:Y:S01]  /*1450*/  IMAD R6, R21, -0x3, R6 ;  /* 0xfffffffd15067824 */ /* 0x000fe200078e0206 */
[----:B---3--:R-:W-:-:S03]  /*1460*/  VIMNMX R7, PT, PT, RZ, R22, PT ;  /* 0x00000016ff077248 */ /* 0x008fc60003fe0100 */
[----:B------:R-:W-:Y:S01]  /*1470*/  IMAD R6, R9, -0x3, R6 ;  /* 0xfffffffd09067824 */ /* 0x000fe200078e0206 */
[----:B------:R-:W-:-:S03]  /*1480*/  VIMNMX R9, PT, PT, RZ, R24, PT ;  /* 0x00000018ff097248 */ /* 0x000fc60003fe0100 */
[----:B------:R-:W-:Y:S01]  /*1490*/  IMAD R6, R7, -0x3, R6 ;  /* 0xfffffffd07067824 */ /* 0x000fe200078e0206 */
[----:B------:R-:W-:-:S03]  /*14a0*/  VIMNMX R23, PT, PT, RZ, R23, PT ;  /* 0x00000017ff177248 */ /* 0x000fc60003fe0100 */
[----:B------:R-:W-:-:S04]  /*14b0*/  IMAD R6, R9, -0x3, R6 ;  /* 0xfffffffd09067824 */ /* 0x000fc800078e0206 */
[----:B------:R-:W-:-:S04]  /*14c0*/  IMAD R6, R23, -0x3, R6 ;  /* 0xfffffffd17067824 */ /* 0x000fc800078e0206 */
[----:B------:R-:W-:Y:S01]  /*14d0*/  IMAD R9, R25, -0x3, R6 ;  /* 0xfffffffd19097824 */ /* 0x000fe200078e0206 */
[----:B------:R-:W-:Y:S06]  /*14e0*/  @P0 BRA `(.L_x_17) ;  /* 0xfffffffc00300947 */ /* 0x000fec000383ffff */
[----:B------:R-:W-:Y:S05]  /*14f0*/  BSYNC.RECONVERGENT B0 ;  /* 0x0000000000007941 */ /* 0x000fea0003800200 */
.L_x_16:
[----:B------:R-:W-:Y:S04]  /*1500*/  BSSY.RECONVERGENT B0, `(.L_x_15) ;  /* 0x000003d000007945 */ /* 0x000fe80003800200 */
[----:B------:R-:W-:Y:S05]  /*1510*/  @!P1 BRA `(.L_x_18) ;  /* 0x0000000000ec9947 */ /* 0x000fea0003800000 */
[----:B------:R-:W-:Y:S02]  /*1520*/  ISETP.GE.U32.AND P0, PT, R26, 0x8, PT ;  /* 0x000000081a00780c */ /* 0x000fe40003f06070 */
[----:B------:R-:W-:-:S04]  /*1530*/  LOP3.LUT R19, R3, 0x7, RZ, 0xc0, !PT ;  /* 0x0000000703137812 */ /* 0x000fc800078ec0ff */
[----:B------:R-:W-:-:S07]  /*1540*/  ISETP.NE.AND P1, PT, R19, RZ, PT ;  /* 0x000000ff1300720c */ /* 0x000fce0003f25270 */
[----:B------:R-:W-:Y:S06]  /*1550*/  @!P0 BRA `(.L_x_19) ;  /* 0x0000000000688947 */ /* 0x000fec0003800000 */
[----:B------:R-:W-:-:S05]  /*1560*/  IMAD.WIDE.U32 R6, R11, 0x4, R4 ;  /* 0x000000040b067825 */ /* 0x000fca00078e0004 */
[----:B-----5:R-:W2:Y:S04]  /*1570*/  LD.E R14, desc[UR36][R6.64] ;  /* 0x00000024060e7980 */ /* 0x020ea8000c101900 */
[----:B------:R-:W3:Y:S04]  /*1580*/  LD.E R15, desc[UR36][R6.64+0x4] ;  /* 0x00000424060f7980 */ /* 0x000ee8000c101900 */
[----:B------:R-:W4:Y:S04]  /*1590*/  LD.E R16, desc[UR36][R6.64+0x8] ;  /* 0x0000082406107980 */ /* 0x000f28000c101900 */
[----:B------:R-:W4:Y:S04]  /*15a0*/  LD.E R17, desc[UR36][R6.64+0xc] ;  /* 0x00000c2406117980 */ /* 0x000f28000c101900 */
[----:B------:R-:W4:Y:S04]  /*15b0*/  LD.E R18, desc[UR36][R6.64+0x10] ;  /* 0x0000102406127980 */ /* 0x000f28000c101900 */
[----:B------:R-:W4:Y:S04]  /*15c0*/  LD.E R20, desc[UR36][R6.64+0x14] ;  /* 0x0000142406147980 */ /* 0x000f28000c101900 */
[----:B------:R-:W4:Y:S04]  /*15d0*/  LD.E R8, desc[UR36][R6.64+0x18] ;  /* 0x0000182406087980 */ /* 0x000f28000c101900 */
[----:B------:R-:W4:Y:S01]  /*15e0*/  LD.E R10, desc[UR36][R6.64+0x1c] ;  /* 0x00001c24060a7980 */ /* 0x000f22000c101900 */
[----:B------:R-:W-:-:S02]  /*15f0*/  IADD3 R11, PT, PT, R11, 0x8, RZ ;  /* 0x000000080b0b7810 */ /* 0x000fc40007ffe0ff */
[----:B--2---:R-:W-:Y:S02]  /*1600*/  VIMNMX R14, PT, PT, RZ, R14, PT ;  /* 0x0000000eff0e7248 */ /* 0x004fe40003fe0100 */
[----:B---3--:R-:W-:-:S03]  /*1610*/  VIMNMX R15, PT, PT, RZ, R15, PT ;  /* 0x0000000fff0f7248 */ /* 0x008fc60003fe0100 */
[----:B------:R-:W-:Y:S01]  /*1620*/  IMAD R14, R14, -0x3, R9 ;  /* 0xfffffffd0e0e7824 */ /* 0x000fe200078e0209 */
[----:B----4-:R-:W-:-:S03]  /*1630*/  VIMNMX R9, PT, PT, RZ, R16, PT ;  /* 0x00000010ff097248 */ /* 0x010fc60003fe0100 */
[----:B------:R-:W-:Y:S01]  /*1640*/  IMAD R14, R15, -0x3, R14 ;  /* 0xfffffffd0f0e7824 */ /* 0x000fe200078e020e */
        /* <DEDUP_REMOVED lines=9> */
[----:B------:R-:W-:-:S04]  /*16e0*/  IMAD R9, R8, -0x3, R9 ;  /* 0xfffffffd08097824 */ /* 0x000fc800078e0209 */
[----:B------:R-:W-:-:S07]  /*16f0*/  IMAD R9, R10, -0x3, R9 ;  /* 0xfffffffd0a097824 */ /* 0x000fce00078e0209 */
.L_x_19:
[----:B------:R-:W-:Y:S05]  /*1700*/  @!P1 BRA `(.L_x_18) ;  /* 0x0000000000709947 */ /* 0x000fea0003800000 */
[----:B------:R-:W-:Y:S02]  /*1710*/  ISETP.GE.U32.AND P0, PT, R19, 0x4, PT ;  /* 0x000000041300780c */ /* 0x000fe40003f06070 */
[----:B------:R-:W-:-:S04]  /*1720*/  LOP3.LUT R3, R3, 0x3, RZ, 0xc0, !PT ;  /* 0x0000000303037812 */ /* 0x000fc800078ec0ff */
[----:B------:R-:W-:-:S07]  /*1730*/  ISETP.NE.AND P1, PT, R3, RZ, PT ;  /* 0x000000ff0300720c */ /* 0x000fce0003f25270 */
[----:B------:R-:W-:Y:S06]  /*1740*/  @!P0 BRA `(.L_x_20) ;  /* 0x0000000000388947 */ /* 0x000fec0003800000 */
[----:B------:R-:W-:-:S05]  /*1750*/  IMAD.WIDE.U32 R6, R11, 0x4, R4 ;  /* 0x000000040b067825 */ /* 0x000fca00078e0004 */
[----:B------:R-:W2:Y:S04]  /*1760*/  LD.E R8, desc[UR36][R6.64] ;  /* 0x0000002406087980 */ /* 0x000ea8000c101900 */
[----:B------:R-:W3:Y:S04]  /*1770*/  LD.E R10, desc[UR36][R6.64+0x4] ;  /* 0x00000424060a7980 */ /* 0x000ee8000c101900 */
[----:B-----5:R-:W4:Y:S04]  /*1780*/  LD.E R14, desc[UR36][R6.64+0x8] ;  /* 0x00000824060e7980 */ /* 0x020f28000c101900 */
        /* <DEDUP_REMOVED lines=8> */
[----:B------:R-:W-:-:S04]  /*1810*/  IMAD R9, R9, -0x3, R8 ;  /* 0xfffffffd09097824 */ /* 0x000fc800078e0208 */
[----:B------:R-:W-:-:S07]  /*1820*/  IMAD R9, R16, -0x3, R9 ;  /* 0xfffffffd10097824 */ /* 0x000fce00078e0209 */
.L_x_20:
[----:B------:R-:W-:Y:S05]  /*1830*/  @!P1 BRA `(.L_x_18) ;  /* 0x0000000000249947 */ /* 0x000fea0003800000 */
[----:B------:R-:W-:-:S07]  /*1840*/  IMAD.MOV.U32 R8, RZ, RZ, RZ ;  /* 0x000000ffff087224 */ /* 0x000fce00078e00ff */
.L_x_21:
[----:B------:R-:W-:-:S06]  /*1850*/  IMAD.WIDE.U32 R6, R11, 0x4, R4 ;  /* 0x000000040b067825 */ /* 0x000fcc00078e0004 */
[----:B------:R-:W2:Y:S01]  /*1860*/  LD.E R6, desc[UR36][R6.64] ;  /* 0x0000002406067980 */ /* 0x000ea2000c101900 */
[----:B------:R-:W-:Y:S02]  /*1870*/  IADD3 R8, PT, PT, R8, 0x1, RZ ;  /* 0x0000000108087810 */ /* 0x000fe40007ffe0ff */
[----:B------:R-:W-:Y:S02]  /*1880*/  IADD3 R11, PT, PT, R11, 0x1, RZ ;  /* 0x000000010b0b7810 */ /* 0x000fe40007ffe0ff */
[----:B------:R-:W-:Y:S02]  /*1890*/  ISETP.NE.AND P0, PT, R8, R3, PT ;  /* 0x000000030800720c */ /* 0x000fe40003f05270 */
[----:B--2---:R-:W-:-:S05]  /*18a0*/  VIMNMX R10, PT, PT, RZ, R6, PT ;  /* 0x00000006ff0a7248 */ /* 0x004fca0003fe0100 */
[----:B------:R-:W-:-:S06]  /*18b0*/  IMAD R9, R10, -0x3, R9 ;  /* 0xfffffffd0a097824 */ /* 0x000fcc00078e0209 */
[----:B------:R-:W-:Y:S05]  /*18c0*/  @P0 BRA `(.L_x_21) ;  /* 0xfffffffc00e00947 */ /* 0x000fea000383ffff */
.L_x_18:
[----:B------:R-:W-:Y:S05]  /*18d0*/  BSYNC.RECONVERGENT B0 ;  /* 0x0000000000007941 */ /* 0x000fea0003800200 */
.L_x_15:
[----:B------:R-:W0:Y:S01]  /*18e0*/  LDC.64 R16, c[0x0][0x398] ;  /* 0x0000e600ff107b82 */ /* 0x000e220000000a00 */
[----:B------:R-:W-:Y:S02]  /*18f0*/  IMAD.MOV.U32 R3, RZ, RZ, RZ ;  /* 0x000000ffff037224 */ /* 0x000fe400078e00ff */
[----:B0-----:R-:W-:-:S07]  /*1900*/  IMAD.WIDE R16, R2, 0x30, R16 ;  /* 0x0000003002107825 */ /* 0x001fce00078e0210 */
.L_x_41:
[----:B------:R-:W-:Y:S01]  /*1910*/  ISETP.GE.AND P0, PT, R0, 0x1, PT ;  /* 0x000000010000780c */ /* 0x000fe20003f06270 */
[----:B------:R-:W-:-:S12]  /*1920*/  BSSY.RECONVERGENT B0, `(.L_x_22) ;  /* 0x000007f000007945 */ /* 0x000fd80003800200 */
[----:B-----5:R-:W-:Y:S05]  /*1930*/  @!P0 BRA `(.L_x_23) ;  /* 0x0000000400f48947 */ /* 0x020fea0003800000 */
[----:B------:R-:W0:Y:S01]  /*1940*/  LDC.64 R18, c[0x0][0x388] ;  /* 0x0000e200ff127b82 */ /* 0x000e220000000a00 */
[----:B------:R-:W-:-:S07]  /*1950*/  HFMA2 R7, -RZ, RZ, 0, 0 ;  /* 0x00000000ff077431 */ /* 0x000fce00000001ff */
.L_x_26:
[----:B0-----:R-:W2:Y:S04]  /*1960*/  LDG.E.64 R10, desc[UR36][R16.64] ;  /* 0x00000024100a7981 */ /* 0x001ea8000c1e1b00 */
[----:B-----5:R-:W3:Y:S04]  /*1970*/  LDG.E.64 R14, desc[UR36][R16.64+0x10] ;  /* 0x00001024100e7981 */ /* 0x020ee8000c1e1b00 */
[----:B------:R-:W4:Y:S01]  /*1980*/  LDG.E.64 R20, desc[UR36][R16.64+0x8] ;  /* 0x0000082410147981 */ /* 0x000f22000c1e1b00 */
[----:B--2---:R-:W-:Y:S02]  /*1990*/  SHF.R.U32.HI R0, RZ, 0x2, R11 ;  /* 0x00000002ff007819 */ /* 0x004fe4000001160b */
[----:B------:R-:W-:-:S02]  /*19a0*/  IADD3 R10, PT, PT, R10, 0x587c5, RZ ;  /* 0x000587c50a0a7810 */ /* 0x000fc40007ffe0ff */
[----:B------:R-:W-:Y:S01]  /*19b0*/  LOP3.LUT R0, R0, R11, RZ, 0x3c, !PT ;  /* 0x0000000b00007212 */ /* 0x000fe200078e3cff */
[----:B---3--:R-:W-:Y:S01]  /*19c0*/  IMAD.MOV.U32 R27, RZ, RZ, R14 ;  /* 0x000000ffff1b7224 */ /* 0x008fe200078e000e */
[C---:B------:R-:W-:Y:S02]  /*19d0*/  SHF.L.U32 R2, R15.reuse, 0x4, RZ ;  /* 0x000000040f027819 */ /* 0x040fe400000006ff */
[----:B----4-:R-:W-:Y:S01]  /*19e0*/  MOV R11, R20 ;  /* 0x00000014000b7202 */ /* 0x010fe20000000f00 */
[----:B------:R-:W-:Y:S01]  /*19f0*/  IMAD.SHL.U32 R6, R0, 0x2, RZ ;  /* 0x0000000200067824 */ /* 0x000fe200078e00ff */
[----:B------:R-:W-:Y:S02]  /*1a00*/  MOV R26, R21 ;  /* 0x00000015001a7202 */ /* 0x000fe40000000f00 */
[----:B------:R-:W-:Y:S01]  /*1a10*/  MOV R22, R15 ;  /* 0x0000000f00167202 */ /* 0x000fe20000000f00 */
[----:B------:R-:W-:Y:S01]  /*1a20*/  STG.E.64 desc[UR36][R16.64], R10 ;  /* 0x0000000a10007986 */ /* 0x000fe2000c101b24 */
[----:B------:R-:W-:-:S03]  /*1a30*/  LOP3.LUT R23, R15, R2, R6, 0x96, !PT ;  /* 0x000000020f177212 */ /* 0x000fc600078e9606 */
[----:B------:R1:W-:Y:S01]  /*1a40*/  STG.E.64 desc[UR36][R16.64+0x8], R26 ;  /* 0x0000081a10007986 */ /* 0x0003e2000c101b24 */
[----:B------:R-:W-:-:S05]  /*1a50*/  LOP3.LUT R23, R23, R0, RZ, 0x3c, !PT ;  /* 0x0000000017177212 */ /* 0x000fca00078e3cff */
[----:B------:R2:W-:Y:S04]  /*1a60*/  STG.E.64 desc[UR36][R16.64+0x10], R22 ;  /* 0x0000101610007986 */ /* 0x0005e8000c101b24 */
[----:B0-----:R-:W3:Y:S04]  /*1a70*/  LDG.E R0, desc[UR36][R18.64] ;  /* 0x0000002412007981 */ /* 0x001ee8000c1e1900 */
[----:B------:R-:W4:Y:S01]  /*1a80*/  LDG.E.64 R20, desc[UR36][R12.64] ;  /* 0x000000240c147981 */ /* 0x000f22000c1e1b00 */
[----:B------:R-:W-:Y:S01]  /*1a90*/  IADD3 R2, PT, PT, R23, R10, RZ ;  /* 0x0000000a17027210 */ /* 0x000fe20007ffe0ff */
[----:B-1----:R-:W0:Y:S03]  /*1aa0*/  LDC.64 R26, c[0x0][0x3a0] ;  /* 0x0000e800ff1a7b82 */ /* 0x002e260000000a00 */
[----:B------:R-:W-:Y:S01]  /*1ab0*/  IABS R2, R2 ;  /* 0x0000000200027213 */ /* 0x000fe20000000000 */
[----:B---3--:R-:W1:Y:S01]  /*1ac0*/  I2F.U32.RP R6, R0 ;  /* 0x0000000000067306 */ /* 0x008e620000209000 */
[----:B------:R-:W-:-:S02]  /*1ad0*/  IADD3 R25, PT, PT, RZ, -R0, RZ ;  /* 0x80000000ff197210 */ /* 0x000fc40007ffe0ff */
[----:B------:R-:W-:-:S05]  /*1ae0*/  ISETP.NE.U32.AND P1, PT, R0, RZ, PT ;  /* 0x000000ff0000720c */ /* 0x000fca0003f25070 */
[----:B-1----:R-:W1:Y:S02]  /*1af0*/  MUFU.RCP R6, R6 ;  /* 0x0000000600067308 */ /* 0x002e640000001000 */
[----:B-1----:R-:W-:-:S06]  /*1b00*/  VIADD R14, R6, 0xffffffe ;  /* 0x0ffffffe060e7836 */ /* 0x002fcc0000000000 */
[----:B------:R1:W3:Y:S02]  /*1b10*/  F2I.FTZ.U32.TRUNC.NTZ R15, R14 ;  /* 0x0000000e000f7305 */ /* 0x0002e4000021f000 */
[----:B-1----:R-:W-:Y:S02]  /*1b20*/  IMAD.MOV.U32 R14, RZ, RZ, RZ ;  /* 0x000000ffff0e7224 */ /* 0x002fe400078e00ff */
[----:B---3--:R-:W-:-:S04]  /*1b30*/  IMAD R11, R25, R15, RZ ;  /* 0x0000000f190b7224 */ /* 0x008fc800078e02ff */
[----:B------:R-:W-:Y:S01]  /*1b40*/  IMAD.HI.U32 R15, R15, R11, R14 ;  /* 0x0000000b0f0f7227 */ /* 0x000fe200078e000e */
[----:B------:R-:W-:-:S05]  /*1b50*/  MOV R11, R2 ;  /* 0x00000002000b7202 */ /* 0x000fca0000000f00 */
[----:B------:R-:W-:-:S05]  /*1b60*/  IMAD.HI.U32 R15, R15, R11, RZ ;  /* 0x0000000b0f0f7227 */ /* 0x000fca00078e00ff */
[----:B------:R-:W-:-:S05]  /*1b70*/  IADD3 R15, PT, PT, -R15, RZ, RZ ;  /* 0x000000ff0f0f7210 */ /* 0x000fca0007ffe1ff */
[----:B------:R-:W-:Y:S02]  /*1b80*/  IMAD R11, R0, R15, R11 ;  /* 0x0000000f000b7224 */ /* 0x000fe400078e020b */
[----:B----4-:R-:W-:-:S03]  /*1b90*/  IMAD.WIDE.U32 R14, R7, 0x4, R20 ;  /* 0x00000004070e7825 */ /* 0x010fc600078e0014 */
[----:B------:R-:W-:-:S03]  /*1ba0*/  ISETP.GE.U32.AND P0, PT, R11, R0, PT ;  /* 0x000000000b00720c */ /* 0x000fc60003f06070 */
[----:B------:R-:W0:Y:S10]  /*1bb0*/  LD.E R15, desc[UR36][R14.64] ;  /* 0x000000240e0f7980 */ /* 0x000e34000c101900 */
[----:B------:R-:W-:-:S05]  /*1bc0*/  @P0 IMAD.IADD R11, R11, 0x1, -R0 ;  /* 0x000000010b0b0824 */ /* 0x000fca00078e0a00 */
[----:B------:R-:W-:-:S13]  /*1bd0*/  ISETP.GE.U32.AND P0, PT, R11, R0, PT ;  /* 0x000000000b00720c */ /* 0x000fda0003f06070 */
[----:B------:R-:W-:Y:S02]  /*1be0*/  @P0 IADD3 R11, PT, PT, -R0, R11, RZ ;  /* 0x0000000b000b0210 */ /* 0x000fe40007ffe1ff */
[----:B------:R-:W-:-:S05]  /*1bf0*/  @!P1 LOP3.LUT R11, RZ, R0, RZ, 0x33, !PT ;  /* 0x00000000ff0b9212 */ /* 0x000fca00078e33ff */
[----:B------:R-:W-:-:S05]  /*1c00*/  IMAD.WIDE R20, R11, 0x4, R20 ;  /* 0x000000040b147825 */ /* 0x000fca00078e0214 */
[----:B------:R1:W3:Y:S02]  /*1c10*/  LD.E R10, desc[UR36][R20.64] ;  /* 0x00000024140a7980 */ /* 0x0002e4000c101900 */
[----:B-1----:R-:W1:Y:S01]  /*1c20*/  LDC.64 R20, c[0x0][0x3a8] ;  /* 0x0000ea00ff147b82 */ /* 0x002e620000000a00 */
[----:B0-----:R-:W-:-:S06]  /*1c30*/  IMAD.WIDE R28, R15, 0x8, R26 ;  /* 0x000000080f1c7825 */ /* 0x001fcc00078e021a */
[----:B------:R-:W2:Y:S01]  /*1c40*/  LDG.E.64 R28, desc[UR36][R28.64] ;  /* 0x000000241c1c7981 */ /* 0x000ea2000c1e1b00 */
[----:B---3--:R-:W-:-:S06]  /*1c50*/  IMAD.WIDE R26, R10, 0x8, R26 ;  /* 0x000000080a1a7825 */ /* 0x008fcc00078e021a */
[----:B------:R-:W3:Y:S01]  /*1c60*/  LDG.E.64 R26, desc[UR36][R26.64] ;  /* 0x000000241a1a7981 */ /* 0x000ee2000c1e1b00 */
[----:B--2---:R-:W-:-:S05]  /*1c70*/  IMAD.WIDE R22, R11, 0x4, R28 ;  /* 0x000000040b167825 */ /* 0x004fca00078e021c */
[----:B------:R1:W2:Y:S02]  /*1c80*/  LD.E R6, desc[UR36][R22.64] ;  /* 0x0000002416067980 */ /* 0x0002a4000c101900 */
[----:B-1----:R-:W-:-:S06]  /*1c90*/  IMAD.WIDE R22, R10, 0x8, R20 ;  /* 0x000000080a167825 */ /* 0x002fcc00078e0214 */
[----:B------:R-:W4:Y:S01]  /*1ca0*/  LDG.E.64 R22, desc[UR36][R22.64] ;  /* 0x0000002416167981 */ /* 0x000f22000c1e1b00 */
[----:B---3--:R-:W-:-:S05]  /*1cb0*/  IMAD.WIDE.U32 R24, R7, 0x4, R26 ;  /* 0x0000000407187825 */ /* 0x008fca00078e001a */
[----:B------:R0:W2:Y:S02]  /*1cc0*/  LD.E R8, desc[UR36][R24.64] ;  /* 0x0000002418087980 */ /* 0x0000a4000c101900 */
[----:B0-----:R-:W-:-:S06]  /*1cd0*/  IMAD.WIDE R24, R15, 0x8, R20 ;  /* 0x000000080f187825 */ /* 0x001fcc00078e0214 */
[----:B------:R-:W3:Y:S01]  /*1ce0*/  LDG.E.64 R24, desc[UR36][R24.64] ;  /* 0x0000002418187981 */ /* 0x000ee2000c1e1b00 */
[----:B------:R-:W-:-:S05]  /*1cf0*/  IMAD.WIDE R26, R11, 0x4, R26 ;  /* 0x000000040b1a7825 */ /* 0x000fca00078e021a */
[----:B------:R4:W3:Y:S01]  /*1d00*/  LD.E R2, desc[UR36][R26.64] ;  /* 0x000000241a027980 */ /* 0x0008e2000c101900 */
[----:B------:R-:W-:-:S06]  /*1d10*/  IMAD.WIDE.U32 R28, R7, 0x4, R28 ;  /* 0x00000004071c7825 */ /* 0x000fcc00078e001c */
[----:B------:R-:W3:Y:S01]  /*1d20*/  LD.E R29, desc[UR36][R28.64] ;  /* 0x000000241c1d7980 */ /* 0x000ee2000c101900 */
[----:B----4-:R-:W-:-:S04]  /*1d30*/  IMAD.WIDE.U32 R26, R7, 0x4, R22 ;  /* 0x00000004071a7825 */ /* 0x010fc800078e0016 */
[----:B------:R-:W-:Y:S01]  /*1d40*/  IMAD.WIDE R22, R11, 0x4, R22 ;  /* 0x000000040b167825 */ /* 0x000fe200078e0216 */
[----:B--2---:R-:W-:Y:S02]  /*1d50*/  IADD3 R8, PT, PT, R6, R8, RZ ;  /* 0x0000000806087210 */ /* 0x004fe40007ffe0ff */
[----:B------:R0:W2:Y:S02]  /*1d60*/  LD.E R6, desc[UR36][R26.64] ;  /* 0x000000241a067980 */ /* 0x0000a4000c101900 */
[----:B0-----:R-:W-:Y:S02]  /*1d70*/  IMAD.WIDE R26, R10, 0x4, R4 ;  /* 0x000000040a1a7825 */ /* 0x001fe400078e0204 */
[----:B------:R3:W4:Y:S04]  /*1d80*/  LD.E R10, desc[UR36][R22.64] ;  /* 0x00000024160a7980 */ /* 0x000728000c101900 */
[----:B------:R-:W2:Y:S01]  /*1d90*/  LD.E R27, desc[UR36][R26.64] ;  /* 0x000000241a1b7980 */ /* 0x000ea2000c101900 */
[----:B---3--:R-:W-:-:S04]  /*1da0*/  IMAD.WIDE.U32 R22, R7, 0x4, R24 ;  /* 0x0000000407167825 */ /* 0x008fc800078e0018 */
[----:B------:R-:W-:Y:S01]  /*1db0*/  IMAD.WIDE R24, R11, 0x4, R24 ;  /* 0x000000040b187825 */ /* 0x000fe200078e0218 */
[----:B------:R0:W3:Y:S05]  /*1dc0*/  LD.E R14, desc[UR36][R22.64] ;  /* 0x00000024160e7980 */ /* 0x0000ea000c101900 */
[----:B------:R-:W3:Y:S01]  /*1dd0*/  LD.E R25, desc[UR36][R24.64] ;  /* 0x0000002418197980 */ /* 0x000ee2000c101900 */
[----:B0-----:R-:W-:-:S05]  /*1de0*/  IMAD.WIDE R22, R15, 0x4, R4 ;  /* 0x000000040f167825 */ /* 0x001fca00078e0204 */
[----:B------:R-:W3:Y:S01]  /*1df0*/  LD.E R28, desc[UR36][R22.64] ;  /* 0x00000024161c7980 */ /* 0x000ee2000c101900 */
[----:B------:R-:W-:Y:S01]  /*1e00*/  IMAD.IADD R2, R29, 0x1, R2 ;  /* 0x000000011d027824 */ /* 0x000fe200078e0202 */
[----:B------:R-:W-:Y:S01]  /*1e10*/  BSSY.RECONVERGENT B1, `(.L_x_24) ;  /* 0x000002c000017945 */ /* 0x000fe20003800200 */
[CC--:B--2---:R-:W-:Y:S02]  /*1e20*/  ISETP.GE.AND P1, PT, R6.reuse, R27.reuse, PT ;  /* 0x0000001b0600720c */ /* 0x0c4fe40003f26270 */
[-C--:B------:R-:W-:Y:S02]  /*1e30*/  IADD3 R29, PT, PT, R6, -R27.reuse, RZ ;  /* 0x8000001b061d7210 */ /* 0x080fe40007ffe0ff */
[----:B----4-:R-:W-:Y:S02]  /*1e40*/  ISETP.GE.AND P3, PT, R10, R27, PT ;  /* 0x0000001b0a00720c */ /* 0x010fe40003f66270 */
[----:B------:R-:W-:Y:S02]  /*1e50*/  IADD3 R27, PT, PT, -R27, R10, RZ ;  /* 0x0000000a1b1b7210 */ /* 0x000fe40007ffe1ff */
[----:B------:R-:W-:-:S02]  /*1e60*/  SEL R29, R29, RZ, P1 ;  /* 0x000000ff1d1d7207 */ /* 0x000fc40000800000 */
[----:B------:R-:W-:Y:S01]  /*1e70*/  SEL R27, R27, RZ, P3 ;  /* 0x000000ff1b1b7207 */ /* 0x000fe20001800000 */
[C---:B---3--:R-:W-:Y:S01]  /*1e80*/  IMAD.IADD R10, R14.reuse, 0x1, -R28 ;  /* 0x000000010e0a7824 */ /* 0x048fe200078e0a1c */
[-C--:B------:R-:W-:Y:S02]  /*1e90*/  ISETP.GE.AND P2, PT, R14, R28.reuse, PT ;  /* 0x0000001c0e00720c */ /* 0x080fe40003f46270 */
[CC--:B------:R-:W-:Y:S02]  /*1ea0*/  ISETP.GE.AND P0, PT, R25.reuse, R28.reuse, PT ;  /* 0x0000001c1900720c */ /* 0x0c0fe40003f06270 */
[----:B------:R-:W-:Y:S02]  /*1eb0*/  IADD3 R6, PT, PT, R25, -R28, RZ ;  /* 0x8000001c19067210 */ /* 0x000fe40007ffe0ff */
[----:B------:R-:W-:Y:S02]  /*1ec0*/  SEL R10, R10, RZ, P2 ;  /* 0x000000ff0a0a7207 */ /* 0x000fe40001000000 */
[----:B------:R-:W-:-:S03]  /*1ed0*/  SEL R6, R6, RZ, P0 ;  /* 0x000000ff06067207 */ /* 0x000fc60000000000 */
[----:B------:R-:W-:Y:S01]  /*1ee0*/  IMAD.IADD R27, R10, 0x1, R27 ;  /* 0x000000010a1b7824 */ /* 0x000fe200078e021b */
[----:B------:R-:W-:-:S03]  /*1ef0*/  IADD3 R29, PT, PT, R6, R29, RZ ;  /* 0x0000001d061d7210 */ /* 0x000fc60007ffe0ff */
[----:B------:R-:W-:Y:S02]  /*1f00*/  IMAD R27, R27, 0x3, R2 ;  /* 0x000000031b1b7824 */ /* 0x000fe400078e0202 */
[----:B------:R-:W-:-:S05]  /*1f10*/  IMAD R8, R29, 0x3, R8 ;  /* 0x000000031d087824 */ /* 0x000fca00078e0208 */
[----:B------:R-:W-:-:S13]  /*1f20*/  ISETP.GT.AND P0, PT, R27, R8, PT ;  /* 0x000000081b00720c */ /* 0x000fda0003f04270 */
[----:B------:R-:W-:Y:S05]  /*1f30*/  @!P0 BRA `(.L_x_25) ;  /* 0x0000000000648947 */ /* 0x000fea0003800000 */
[----:B------:R-:W-:Y:S01]  /*1f40*/  IADD3 R14, PT, PT, R28, R14, -R25 ;  /* 0x0000000e1c0e7210 */ /* 0x000fe20007ffe819 */
[----:B------:R-:W-:-:S05]  /*1f50*/  IMAD.WIDE R26, R15, 0x4, R4 ;  /* 0x000000040f1a7825 */ /* 0x000fca00078e0204 */
[----:B------:R0:W-:Y:S04]  /*1f60*/  ST.E desc[UR36][R26.64], R14 ;  /* 0x0000000e1a007985 */ /* 0x0001e8000c101924 */
[----:B------:R-:W2:Y:S02]  /*1f70*/  LDG.E.64 R22, desc[UR36][R12.64] ;  /* 0x000000240c167981 */ /* 0x000ea4000c1e1b00 */
[----:B--2---:R-:W-:-:S06]  /*1f80*/  IMAD.WIDE R22, R11, 0x4, R22 ;  /* 0x000000040b167825 */ /* 0x004fcc00078e0216 */
[----:B------:R-:W2:Y:S02]  /*1f90*/  LD.E R23, desc[UR36][R22.64] ;  /* 0x0000002416177980 */ /* 0x000ea4000c101900 */
[----:B--2---:R-:W-:-:S06]  /*1fa0*/  IMAD.WIDE R24, R23, 0x8, R20 ;  /* 0x0000000817187825 */ /* 0x004fcc00078e0214 */
[----:B------:R-:W2:Y:S01]  /*1fb0*/  LDG.E.64 R24, desc[UR36][R24.64] ;  /* 0x0000002418187981 */ /* 0x000ea2000c1e1b00 */
[----:B------:R-:W-:-:S05]  /*1fc0*/  IMAD.WIDE R20, R23, 0x4, R4 ;  /* 0x0000000417147825 */ /* 0x000fca00078e0204 */
[----:B------:R-:W3:Y:S01]  /*1fd0*/  LD.E R2, desc[UR36][R20.64] ;  /* 0x0000002414027980 */ /* 0x000ee2000c101900 */
[----:B--2---:R-:W-:-:S04]  /*1fe0*/  IMAD.WIDE.U32 R28, R7, 0x4, R24 ;  /* 0x00000004071c7825 */ /* 0x004fc800078e0018 */
[----:B0-----:R-:W-:Y:S02]  /*1ff0*/  IMAD.WIDE R26, R11, 0x4, R24 ;  /* 0x000000040b1a7825 */ /* 0x001fe400078e0218 */
[----:B------:R-:W3:Y:S04]  /*2000*/  LD.E R29, desc[UR36][R28.64] ;  /* 0x000000241c1d7980 */ /* 0x000ee8000c101900 */
[----:B------:R-:W3:Y:S02]  /*2010*/  LD.E R0, desc[UR36][R26.64] ;  /* 0x000000241a007980 */ /* 0x000ee4000c101900 */
[----:B---3--:R-:W-:-:S05]  /*2020*/  IADD3 R2, PT, PT, R2, R0, -R29 ;  /* 0x0000000002027210 */ /* 0x008fca0007ffe81d */
[----:B------:R0:W-:Y:S04]  /*2030*/  ST.E desc[UR36][R20.64], R2 ;  /* 0x0000000214007985 */ /* 0x0001e8000c101924 */
[----:B------:R-:W2:Y:S02]  /*2040*/  LDG.E.64 R22, desc[UR36][R12.64] ;  /* 0x000000240c167981 */ /* 0x000ea4000c1e1b00 */
[----:B--2---:R-:W-:-:S05]  /*2050*/  IMAD.WIDE R24, R11, 0x4, R22 ;  /* 0x000000040b187825 */ /* 0x004fca00078e0216 */
[----:B------:R-:W2:Y:S01]  /*2060*/  LD.E R6, desc[UR36][R24.64] ;  /* 0x0000002418067980 */ /* 0x000ea2000c101900 */
[----:B------:R-:W-:-:S05]  /*2070*/  IMAD.WIDE.U32 R22, R7, 0x4, R22 ;  /* 0x0000000407167825 */ /* 0x000fca00078e0016 */
[----:B--2---:R0:W-:Y:S04]  /*2080*/  ST.E desc[UR36][R22.64], R6 ;  /* 0x0000000616007985 */ /* 0x0041e8000c101924 */
[----:B------:R-:W2:Y:S02]  /*2090*/  LDG.E.64 R24, desc[UR36][R12.64] ;  /* 0x000000240c187981 */ /* 0x000ea4000c1e1b00 */
[----:B--2---:R-:W-:-:S05]  /*20a0*/  IMAD.WIDE R10, R11, 0x4, R24 ;  /* 0x000000040b0a7825 */ /* 0x004fca00078e0218 */
[----:B------:R0:W-:Y:S04]  /*20b0*/  ST.E desc[UR36][R10.64], R15 ;  /* 0x0000000f0a007985 */ /* 0x0001e8000c101924 */
[----:B------:R0:W5:Y:S02]  /*20c0*/  LDG.E R0, desc[UR36][R18.64] ;  /* 0x0000002412007981 */ /* 0x000164000c1e1900 */
.L_x_25:
[----:B------:R-:W-:Y:S05]  /*20d0*/  BSYNC.RECONVERGENT B1 ;  /* 0x0000000000017941 */ /* 0x000fea0003800200 */
.L_x_24:
[----:B------:R-:W-:-:S04]  /*20e0*/  IADD3 R7, PT, PT, R7, 0x1, RZ ;  /* 0x0000000107077810 */ /* 0x000fc80007ffe0ff */
[----:B-----5:R-:W-:-:S13]  /*20f0*/  ISETP.GE.AND P0, PT, R7, R0, PT ;  /* 0x000000000700720c */ /* 0x020fda0003f06270 */
[----:B------:R-:W-:Y:S05]  /*2100*/  @!P0 BRA `(.L_x_26) ;  /* 0xfffffff800148947 */ /* 0x000fea000383ffff */
.L_x_23:
[----:B------:R-:W-:Y:S05]  /*2110*/  BSYNC.RECONVERGENT B0 ;  /* 0x0000000000007941 */ /* 0x000fea0003800200 */
.L_x_22:
[----:B------:R-:W-:Y:S01]  /*2120*/  ISETP.GE.AND P0, PT, R0, 0x1, PT ;  /* 0x000000010000780c */ /* 0x000fe20003f06270 */
[----:B------:R-:W-:Y:S01]  /*2130*/  BSSY.RECONVERGENT B0, `(.L_x_27) ;  /* 0x00000f1000007945 */ /* 0x000fe20003800200 */
[----:B------:R-:W-:-:S11]  /*2140*/  MOV R24, RZ ;  /* 0x000000ff00187202 */ /* 0x000fd60000000f00 */
[----:B------:R-:W-:Y:S05]  /*2150*/  @!P0 BRA `(.L_x_28) ;  /* 0x0000000c00b88947 */ /* 0x000fea0003800000 */
[----:B0-----:R0:W5:Y:S01]  /*2160*/  LDG.E.64 R10, desc[UR36][R12.64] ;  /* 0x000000240c0a7981 */ /* 0x001162000c1e1b00 */
[C---:B------:R-:W-:Y:S01]  /*2170*/  ISETP.GE.AND P1, PT, R0.reuse, 0x10, PT ;  /* 0x000000100000780c */ /* 0x040fe20003f26270 */
[----:B------:R-:W-:Y:S01]  /*2180*/  BSSY.RECONVERGENT B1, `(.L_x_29) ;  /* 0x000007d000017945 */ /* 0x000fe20003800200 */
[----:B------:R-:W-:Y:S02]  /*2190*/  VIMNMX R6, PT, PT, R0, 0x1, !PT ;  /* 0x0000000100067848 */ /* 0x000fe40007fe0100 */
[----:B------:R-:W-:Y:S02]  /*21a0*/  CS2R R24, SRZ ;  /* 0x0000000000187805 */ /* 0x000fe4000001ff00 */
[----:B------:R-:W-:-:S04]  /*21b0*/  LOP3.LUT R7, R6, 0xf, RZ, 0xc0, !PT ;  /* 0x0000000f06077812 */ /* 0x000fc800078ec0ff */
[----:B------:R-:W-:-:S03]  /*21c0*/  ISETP.NE.AND P0, PT, R7, RZ, PT ;  /* 0x000000ff0700720c */ /* 0x000fc60003f05270 */
[----:B0-----:R-:W-:Y:S10]  /*21d0*/  @!P1 BRA `(.L_x_30) ;  /* 0x0000000400dc9947 */ /* 0x001ff40003800000 */
[----:B------:R-:W-:Y:S01]  /*21e0*/  LOP3.LUT R25, R6, 0x7ffffff0, RZ, 0xc0, !PT ;  /* 0x7ffffff006197812 */ /* 0x000fe200078ec0ff */
[----:B------:R-:W-:Y:S02]  /*21f0*/  HFMA2 R27, -RZ, RZ, 0, 0 ;  /* 0x00000000ff1b7431 */ /* 0x000fe400000001ff */
[----:B------:R-:W-:Y:S01]  /*2200*/  IMAD.MOV.U32 R24, RZ, RZ, RZ ;  /* 0x000000ffff187224 */ /* 0x000fe200078e00ff */
[----:B------:R-:W-:Y:S01]  /*2210*/  MOV R2, RZ ;  /* 0x000000ff00027202 */ /* 0x000fe20000000f00 */
[----:B-----5:R-:W-:Y:S01]  /*2220*/  IMAD.MOV.U32 R14, RZ, RZ, R10 ;  /* 0x000000ffff0e7224 */ /* 0x020fe200078e000a */
[----:B------:R-:W-:Y:S02]  /*2230*/  MOV R15, R11 ;  /* 0x0000000b000f7202 */ /* 0x000fe40000000f00 */
[----:B------:R-:W-:-:S07]  /*2240*/  IADD3 R8, PT, PT, -R25, RZ, RZ ;  /* 0x000000ff19087210 */ /* 0x000fce0007ffe1ff */
.L_x_31:
[----:B------:R-:W2:Y:S01]  /*2250*/  LD.E R23, desc[UR36][R14.64] ;  /* 0x000000240e177980 */ /* 0x000ea2000c101900 */
[----:B------:R-:W2:Y:S03]  /*2260*/  LDC.64 R18, c[0x0][0x3a0] ;  /* 0x0000e800ff127b82 */ /* 0x000ea60000000a00 */
[----:B------:R-:W3:Y:S01]  /*2270*/  LD.E R26, desc[UR36][R14.64+0x4] ;  /* 0x000004240e1a7980 */ /* 0x000ee2000c101900 */
[----:B--2---:R-:W-:-:S05]  /*2280*/  IMAD.WIDE R22, R23, 0x8, R18 ;  /* 0x0000000817167825 */ /* 0x004fca00078e0212 */
[----:B------:R3:W2:Y:S02]  /*2290*/  LDG.E.64 R20, desc[UR36][R22.64] ;  /* 0x0000002416147981 */ /* 0x0006a4000c1e1b00 */
[----:B---3--:R-:W-:Y:S01]  /*22a0*/  IMAD.WIDE R22, R26, 0x8, R18 ;  /* 0x000000081a167825 */ /* 0x008fe200078e0212 */
[----:B--2---:R-:W-:-:S05]  /*22b0*/  IADD3 R28, P1, PT, R20, R27, RZ ;  /* 0x0000001b141c7210 */ /* 0x004fca0007f3e0ff */
[----:B------:R-:W-:Y:S02]  /*22c0*/  IMAD.X R29, R21, 0x1, R2, P1 ;  /* 0x00000001151d7824 */ /* 0x000fe400008e0602 */
[----:B------:R-:W2:Y:S04]  /*22d0*/  LDG.E.64 R20, desc[UR36][R22.64] ;  /* 0x0000002416147981 */ /* 0x000ea8000c1e1b00 */
[----:B------:R-:W3:Y:S04]  /*22e0*/  LD.E R29, desc[UR36][R28.64] ;  /* 0x000000241c1d7980 */ /* 0x000ee8000c101900 */
[----:B------:R-:W4:Y:S01]  /*22f0*/  LD.E R28, desc[UR36][R14.64+0x8] ;  /* 0x000008240e1c7980 */ /* 0x000f22000c101900 */
[----:B--2---:R-:W-:-:S04]  /*2300*/  IADD3 R20, P1, PT, R20, R27, RZ ;  /* 0x0000001b14147210 */ /* 0x004fc80007f3e0ff */
[----:B------:R-:W-:-:S05]  /*2310*/  IADD3.X R21, PT, PT, R21, R2, RZ, P1, !PT ;  /* 0x0000000215157210 */ /* 0x000fca0000ffe4ff */
[----:B------:R-:W3:Y:S01]  /*2320*/  LD.E R26, desc[UR36][R20.64+0x4] ;  /* 0x00000424141a7980 */ /* 0x000ee2000c101900 */
[----:B----4-:R-:W-:-:S05]  /*2330*/  IMAD.WIDE R22, R28, 0x8, R18 ;  /* 0x000000081c167825 */ /* 0x010fca00078e0212 */
[----:B------:R-:W2:Y:S01]  /*2340*/  LDG.E.64 R20, desc[UR36][R22.64] ;  /* 0x0000002416147981 */ /* 0x000ea2000c1e1b00 */
[----:B---3--:R-:W-:-:S03]  /*2350*/  IADD3 R24, PT, PT, R26, R29, R24 ;  /* 0x0000001d1a187210 */ /* 0x008fc60007ffe018 */
[----:B------:R-:W3:Y:S01]  /*2360*/  LD.E R26, desc[UR36][R14.64+0xc] ;  /* 0x00000c240e1a7980 */ /* 0x000ee2000c101900 */
[----:B--2---:R-:W-:-:S04]  /*2370*/  IADD3 R22, P1, PT, R20, R27, RZ ;  /* 0x0000001b14167210 */ /* 0x004fc80007f3e0ff */
[----:B------:R-:W-:-:S06]  /*2380*/  IADD3.X R23, PT, PT, R21, R2, RZ, P1, !PT ;  /* 0x0000000215177210 */ /* 0x000fcc0000ffe4ff */
[----:B------:R-:W2:Y:S01]  /*2390*/  LD.E R23, desc[UR36][R22.64+0x8] ;  /* 0x0000082416177980 */ /* 0x000ea2000c101900 */
[----:B---3--:R-:W-:-:S05]  /*23a0*/  IMAD.WIDE R28, R26, 0x8, R18 ;  /* 0x000000081a1c7825 */ /* 0x008fca00078e0212 */
[----:B------:R-:W3:Y:S04]  /*23b0*/  LDG.E.64 R20, desc[UR36][R28.64] ;  /* 0x000000241c147981 */ /* 0x000ee8000c1e1b00 */
[----:B------:R-:W4:Y:S01]  /*23c0*/  LD.E R29, desc[UR36][R14.64+0x10] ;  /* 0x000010240e1d7980 */ /* 0x000f22000c101900 */
[----:B---3--:R-:W-:-:S05]  /*23d0*/  IADD3 R20, P1, PT, R20, R27, RZ ;  /* 0x0000001b14147210 */ /* 0x008fca0007f3e0ff */
[----:B------:R-:W-:-:S05]  /*23e0*/  IMAD.X R21, R21, 0x1, R2, P1 ;  /* 0x0000000115157824 */ /* 0x000fca00008e0602 */
[----:B------:R-:W2:Y:S01]  /*23f0*/  LD.E R26, desc[UR36][R20.64+0xc] ;  /* 0x00000c24141a7980 */ /* 0x000ea2000c101900 */
[----:B----4-:R-:W-:-:S05]  /*2400*/  IMAD.WIDE R28, R29, 0x8, R18 ;  /* 0x000000081d1c7825 */ /* 0x010fca00078e0212 */
[----:B------:R-:W3:Y:S01]  /*2410*/  LDG.E.64 R20, desc[UR36][R28.64] ;  /* 0x000000241c147981 */ /* 0x000ee2000c1e1b00 */
[----:B--2---:R-:W-:-:S03]  /*2420*/  IADD3 R24, PT, PT, R26, R23, R24 ;  /* 0x000000171a187210 */ /* 0x004fc60007ffe018 */
[----:B------:R-:W2:Y:S01]  /*2430*/  LD.E R26, desc[UR36][R14.64+0x14] ;  /* 0x000014240e1a7980 */ /* 0x000ea2000c101900 */
[----:B---3--:R-:W-:-:S04]  /*2440*/  IADD3 R28, P1, PT, R20, R27, RZ ;  /* 0x0000001b141c7210 */ /* 0x008fc80007f3e0ff */
[----:B------:R-:W-:-:S06]  /*2450*/  IADD3.X R29, PT, PT, R21, R2, RZ, P1, !PT ;  /* 0x00000002151d7210 */ /* 0x000fcc0000ffe4ff */
[----:B------:R-:W3:Y:S01]  /*2460*/  LD.E R29, desc[UR36][R28.64+0x10] ;  /* 0x000010241c1d7980 */ /* 0x000ee2000c101900 */
[----:B--2---:R-:W-:-:S05]  /*2470*/  IMAD.WIDE R22, R26, 0x8, R18 ;  /* 0x000000081a167825 */ /* 0x004fca00078e0212 */
[----:B------:R-:W2:Y:S04]  /*2480*/  LDG.E.64 R20, desc[UR36][R22.64] ;  /* 0x0000002416147981 */ /* 0x000ea8000c1e1b00 */
        /* <DEDUP_REMOVED lines=8> */
[----:B--2---:R-:W-:-:S05]  /*2510*/  IADD3 R22, P1, PT, R20, R27, RZ ;  /* 0x0000001b14167210 */ /* 0x004fca0007f3e0ff */
[----:B------:R-:W-:-:S06]  /*2520*/  IMAD.X R23, R21, 0x1, R2, P1 ;  /* 0x0000000115177824 */ /* 0x000fcc00008e0602 */
[----:B------:R-:W2:Y:S01]  /*2530*/  LD.E R23, desc[UR36][R22.64+0x18] ;  /* 0x0000182416177980 */ /* 0x000ea2000c101900 */
[----:B---3--:R-:W-:-:S05]  /*2540*/  IMAD.WIDE R28, R26, 0x8, R18 ;  /* 0x000000081a1c7825 */ /* 0x008fca00078e0212 */
[----:B------:R-:W3:Y:S04]  /*2550*/  LDG.E.64 R20, desc[UR36][R28.64] ;  /* 0x000000241c147981 */ /* 0x000ee8000c1e1b00 */
[----:B------:R-:W4:Y:S01]  /*2560*/  LD.E R29, desc[UR36][R14.64+0x20] ;  /* 0x000020240e1d7980 */ /* 0x000f22000c101900 */
[----:B---3--:R-:W-:-:S04]  /*2570*/  IADD3 R20, P1, PT, R20, R27, RZ ;  /* 0x0000001b14147210 */ /* 0x008fc80007f3e0ff */
[----:B------:R-:W-:-:S05]  /*2580*/  IADD3.X R21, PT, PT, R21, R2, RZ, P1, !PT ;  /* 0x0000000215157210 */ /* 0x000fca0000ffe4ff */
        /* <DEDUP_REMOVED lines=11> */
[----:B--2---:R-:W-:-:S05]  /*2640*/  IADD3 R20, P1, PT, R20, R27, RZ ;  /* 0x0000001b14147210 */ /* 0x004fca0007f3e0ff */
[----:B------:R-:W-:-:S05]  /*2650*/  IMAD.X R21, R21, 0x1, R2, P1 ;  /* 0x0000000115157824 */ /* 0x000fca00008e0602 */
[----:B------:R4:W3:Y:S02]  /*2660*/  LD.E R26, desc[UR36][R20.64+0x24] ;  /* 0x00002424141a7980 */ /* 0x0008e4000c101900 */
[----:B----4-:R-:W-:-:S06]  /*2670*/  IMAD.WIDE R20, R23, 0x8, R18 ;  /* 0x0000000817147825 */ /* 0x010fcc00078e0212 */
[----:B------:R-:W2:Y:S01]  /*2680*/  LDG.E.64 R20, desc[UR36][R20.64] ;  /* 0x0000002414147981 */ /* 0x000ea2000c1e1b00 */
[----:B---3--:R-:W-:-:S03]  /*2690*/  IADD3 R24, PT, PT, R26, R29, R24 ;  /* 0x0000001d1a187210 */ /* 0x008fc60007ffe018 */
[----:B------:R-:W3:Y:S01]  /*26a0*/  LD.E R26, desc[UR36][R14.64+0x2c] ;  /* 0x00002c240e1a7980 */ /* 0x000ee2000c101900 */
[----:B--2---:R-:W-:-:S04]  /*26b0*/  IADD3 R22, P1, PT, R20, R27, RZ ;  /* 0x0000001b14167210 */ /* 0x004fc80007f3e0ff */
[----:B------:R-:W-:-:S06]  /*26c0*/  IADD3.X R23, PT, PT, R21, R2, RZ, P1, !PT ;  /* 0x0000000215177210 */ /* 0x000fcc0000ffe4ff */
[----:B------:R-:W2:Y:S04]  /*26d0*/  LD.E R23, desc[UR36][R22.64+0x28] ;  /* 0x0000282416177980 */ /* 0x000ea8000c101900 */
[----:B------:R-:W4:Y:S01]  /*26e0*/  LD.E R22, desc[UR36][R14.64+0x30] ;  /* 0x000030240e167980 */ /* 0x000f22000c101900 */
[----:B---3--:R-:W-:-:S06]  /*26f0*/  IMAD.WIDE R20, R26, 0x8, R18 ;  /* 0x000000081a147825 */ /* 0x008fcc00078e0212 */
[----:B------:R-:W3:Y:S02]  /*2700*/  LDG.E.64 R20, desc[UR36][R20.64] ;  /* 0x0000002414147981 */ /* 0x000ee4000c1e1b00 */
[----:B---3--:R-:W-:-:S04]  /*2710*/  IADD3 R28, P1, PT, R20, R27, RZ ;  /* 0x0000001b141c7210 */ /* 0x008fc80007f3e0ff */
[----:B------:R-:W-:-:S05]  /*2720*/  IADD3.X R29, PT, PT, R21, R2, RZ, P1, !PT ;  /* 0x00000002151d7210 */ /* 0x000fca0000ffe4ff */
[----:B------:R4:W2:Y:S02]  /*2730*/  LD.E R26, desc[UR36][R28.64+0x2c] ;  /* 0x00002c241c1a7980 */ /* 0x0008a4000c101900 */
[----:B----4-:R-:W-:-:S05]  /*2740*/  IMAD.WIDE R28, R22, 0x8, R18 ;  /* 0x00000008161c7825 */ /* 0x010fca00078e0212 */
[----:B------:R-:W3:Y:S04]  /*2750*/  LDG.E.64 R20, desc[UR36][R28.64] ;  /* 0x000000241c147981 */ /* 0x000ee8000c1e1b00 */
[----:B------:R-:W4:Y:S01]  /*2760*/  LD.E R29, desc[UR36][R14.64+0x38] ;  /* 0x000038240e1d7980 */ /* 0x000f22000c101900 */
[----:B--2---:R-:W-:-:S03]  /*2770*/  IADD3 R24, PT, PT, R26, R23, R24 ;  /* 0x000000171a187210 */ /* 0x004fc60007ffe018 */
[----:B------:R-:W2:Y:S01]  /*2780*/  LD.E R26, desc[UR36][R14.64+0x34] ;  /* 0x000034240e1a7980 */ /* 0x000ea2000c101900 */
[----:B---3--:R-:W-:-:S05]  /*2790*/  IADD3 R20, P1, PT, R20, R27, RZ ;  /* 0x0000001b14147210 */ /* 0x008fca0007f3e0ff */
[----:B------:R-:W-:-:S06]  /*27a0*/  IMAD.X R21, R21, 0x1, R2, P1 ;  /* 0x0000000115157824 */ /* 0x000fcc00008e0602 */
[----:B------:R0:W3:Y:S04]  /*27b0*/  LD.E R21, desc[UR36][R20.64+0x30] ;  /* 0x0000302414157980 */ /* 0x0000e8000c101900 */
[----:B------:R-:W5:Y:S01]  /*27c0*/  LD.E R20, desc[UR36][R14.64+0x3c] ;  /* 0x00003c240e147980 */ /* 0x000f62000c101900 */
[----:B--2---:R-:W-:-:S06]  /*27d0*/  IMAD.WIDE R22, R26, 0x8, R18 ;  /* 0x000000081a167825 */ /* 0x004fcc00078e0212 */
[----:B------:R-:W2:Y:S01]  /*27e0*/  LDG.E.64 R22, desc[UR36][R22.64] ;  /* 0x0000002416167981 */ /* 0x000ea2000c1e1b00 */
[----:B----4-:R-:W-:-:S06]  /*27f0*/  IMAD.WIDE R28, R29, 0x8, R18 ;  /* 0x000000081d1c7825 */ /* 0x010fcc00078e0212 */
[----:B------:R-:W0:Y:S01]  /*2800*/  LDG.E.64 R28, desc[UR36][R28.64] ;  /* 0x000000241c1c7981 */ /* 0x000e22000c1e1b00 */
[----:B-----5:R-:W-:-:S06]  /*2810*/  IMAD.WIDE R18, R20, 0x8, R18 ;  /* 0x0000000814127825 */ /* 0x020fcc00078e0212 */
[----:B------:R-:W4:Y:S01]  /*2820*/  LDG.E.64 R18, desc[UR36][R18.64] ;  /* 0x0000002412127981 */ /* 0x000f22000c1e1b00 */
[----:B--2---:R-:W-:-:S04]  /*2830*/  IADD3 R22, P1, PT, R22, R27, RZ ;  /* 0x0000001b16167210 */ /* 0x004fc80007f3e0ff */
[----:B------:R-:W-:-:S05]  /*2840*/  IADD3.X R23, PT, PT, R23, R2, RZ, P1, !PT ;  /* 0x0000000217177210 */ /* 0x000fca0000ffe4ff */
[----:B------:R4:W3:Y:S01]  /*2850*/  LD.E R26, desc[UR36][R22.64+0x34] ;  /* 0x00003424161a7980 */ /* 0x0008e2000c101900 */
[-C--:B0-----:R-:W-:Y:S02]  /*2860*/  IADD3 R20, P1, PT, R28, R27.reuse, RZ ;  /* 0x0000001b1c147210 */ /* 0x081fe40007f3e0ff */
[----:B----4-:R-:W-:-:S05]  /*2870*/  IADD3 R22, P2, PT, R18, R27, RZ ;  /* 0x0000001b12167210 */ /* 0x010fca0007f5e0ff */
[----:B------:R-:W-:-:S05]  /*2880*/  IMAD.X R23, R19, 0x1, R2, P2 ;  /* 0x0000000113177824 */ /* 0x000fca00010e0602 */
[----:B------:R-:W2:Y:S01]  /*2890*/  LD.E R22, desc[UR36][R22.64+0x3c] ;  /* 0x00003c2416167980 */ /* 0x000ea2000c101900 */
[----:B---3--:R-:W-:Y:S02]  /*28a0*/  IADD3 R24, PT, PT, R26, R21, R24 ;  /* 0x000000151a187210 */ /* 0x008fe40007ffe018 */
[----:B------:R-:W-:-:S06]  /*28b0*/  IADD3.X R21, PT, PT, R29, R2, RZ, P1, !PT ;  /* 0x000000021d157210 */ /* 0x000fcc0000ffe4ff */
[----:B------:R-:W2:Y:S01]  /*28c0*/  LD.E R21, desc[UR36][R20.64+0x38] ;  /* 0x0000382414157980 */ /* 0x000ea2000c101900 */
[----:B------:R-:W-:-:S04]  /*28d0*/  IADD3 R8, PT, PT, R8, 0x10, RZ ;  /* 0x0000001008087810 */ /* 0x000fc80007ffe0ff */
[----:B------:R-:W-:Y:S02]  /*28e0*/  ISETP.NE.AND P1, PT, R8, RZ, PT ;  /* 0x000000ff0800720c */ /* 0x000fe40003f25270 */
[----:B------:R-:W-:Y:S02]  /*28f0*/  IADD3 R27, P2, PT, R27, 0x40, RZ ;  /* 0x000000401b1b7810 */ /* 0x000fe40007f5e0ff */
[----:B------:R-:W-:-:S03]  /*2900*/  IADD3 R14, P3, PT, R14, 0x40, RZ ;  /* 0x000000400e0e7810 */ /* 0x000fc60007f7e0ff */
[----:B------:R-:W-:Y:S01]  /*2910*/  IMAD.X R2, RZ, RZ, R2, P2 ;  /* 0x000000ffff027224 */ /* 0x000fe200010e0602 */
[----:B------:R-:W-:Y:S02]  /*2920*/  IADD3.X R15, PT, PT, RZ, R15, RZ, P3, !PT ;  /* 0x0000000fff0f7210 */ /* 0x000fe40001ffe4ff */
[----:B--2---:R-:W-:-:S03]  /*2930*/  IADD3 R24, PT, PT, R22, R21, R24 ;  /* 0x0000001516187210 */ /* 0x004fc60007ffe018 */
[----:B------:R-:W-:Y:S05]  /*2940*/  @P1 BRA `(.L_x_31) ;  /* 0xfffffff800401947 */ /* 0x000fea000383ffff */
.L_x_30:
[----:B------:R-:W-:Y:S05]  /*2950*/  BSYNC.RECONVERGENT B1 ;  /* 0x0000000000017941 */ /* 0x000fea0003800200 */
.L_x_29:
        /* <DEDUP_REMOVED lines=13> */
[----:B--2---:R-:W-:Y:S02]  /*2a30*/  IMAD.WIDE R20, R21, 0x8, R14 ;  /* 0x0000000815147825 */ /* 0x004fe400078e020e */
[----:B------:R-:W2:Y:S04]  /*2a40*/  LDG.E.64 R22, desc[UR36][R22.64] ;  /* 0x0000002416167981 */ /* 0x000ea8000c1e1b00 */
[----:B------:R-:W3:Y:S04]  /*2a50*/  LDG.E.64 R26, desc[UR36][R20.64] ;  /* 0x00000024141a7981 */ /* 0x000ee8000c1e1b00 */
[----:B------:R-:W4:Y:S01]  /*2a60*/  LD.E R21, desc[UR36][R18.64+0xc] ;  /* 0x00000c2412157980 */ /* 0x000f22000c101900 */
[----:B--2---:R-:W-:-:S04]  /*2a70*/  IMAD.WIDE.U32 R22, R25, 0x4, R22 ;  /* 0x0000000419167825 */ /* 0x004fc800078e0016 */
[----:B---3--:R-:W-:Y:S01]  /*2a80*/  IMAD.WIDE.U32 R26, R25, 0x4, R26 ;  /* 0x00000004191a7825 */ /* 0x008fe200078e001a */
[----:B------:R0:W2:Y:S05]  /*2a90*/  LD.E R7, desc[UR36][R22.64] ;  /* 0x0000002416077980 */ /* 0x0000aa000c101900 */
[----:B------:R-:W2:Y:S01]  /*2aa0*/  LD.E R26, desc[UR36][R26.64+0x4] ;  /* 0x000004241a1a7980 */ /* 0x000ea2000c101900 */
[----:B------:R-:W-:-:S04]  /*2ab0*/  IMAD.WIDE R28, R29, 0x8, R14 ;  /* 0x000000081d1c7825 */ /* 0x000fc800078e020e */
[--C-:B----4-:R-:W-:Y:S02]  /*2ac0*/  IMAD.WIDE R20, R21, 0x8, R14.reuse ;  /* 0x0000000815147825 */ /* 0x110fe400078e020e */
[----:B------:R-:W3:Y:S04]  /*2ad0*/  LDG.E.64 R28, desc[UR36][R28.64] ;  /* 0x000000241c1c7981 */ /* 0x000ee8000c1e1b00 */
[----:B------:R-:W4:Y:S04]  /*2ae0*/  LDG.E.64 R20, desc[UR36][R20.64] ;  /* 0x0000002414147981 */ /* 0x000f28000c1e1b00 */
[----:B------:R-:W4:Y:S01]  /*2af0*/  LD.E R27, desc[UR36][R18.64+0x14] ;  /* 0x00001424121b7980 */ /* 0x000f22000c101900 */
[----:B0-----:R-:W-:-:S03]  /*2b00*/  IMAD.WIDE R22, R8, 0x8, R14 ;  /* 0x0000000808167825 */ /* 0x001fc600078e020e */
[----:B------:R-:W4:Y:S04]  /*2b10*/  LD.E R8, desc[UR36][R18.64+0x1c] ;  /* 0x00001c2412087980 */ /* 0x000f28000c101900 */
[----:B------:R-:W4:Y:S01]  /*2b20*/  LDG.E.64 R22, desc[UR36][R22.64] ;  /* 0x0000002416167981 */ /* 0x000f22000c1e1b00 */
[----:B--2---:R-:W-:-:S03]  /*2b30*/  IADD3 R24, PT, PT, R26, R7, R24 ;  /* 0x000000071a187210 */ /* 0x004fc60007ffe018 */
[----:B------:R-:W2:Y:S01]  /*2b40*/  LD.E R7, desc[UR36][R18.64+0x18] ;  /* 0x0000182412077980 */ /* 0x000ea2000c101900 */
[----:B---3--:R-:W-:-:S04]  /*2b50*/  IMAD.WIDE.U32 R28, R25, 0x4, R28 ;  /* 0x00000004191c7825 */ /* 0x008fc800078e001c */
[----:B----4-:R-:W-:Y:S02]  /*2b60*/  IMAD.WIDE.U32 R20, R25, 0x4, R20 ;  /* 0x0000000419147825 */ /* 0x010fe400078e0014 */
[----:B------:R-:W3:Y:S02]  /*2b70*/  LD.E R29, desc[UR36][R28.64+0x8] ;  /* 0x000008241c1d7980 */ /* 0x000ee4000c101900 */
[----:B------:R-:W-:-:S06]  /*2b80*/  IMAD.WIDE R26, R27, 0x8, R14 ;  /* 0x000000081b1a7825 */ /* 0x000fcc00078e020e */
[----:B------:R-:W4:Y:S04]  /*2b90*/  LDG.E.64 R26, desc[UR36][R26.64] ;  /* 0x000000241a1a7981 */ /* 0x000f28000c1e1b00 */
[----:B------:R2:W3:Y:S02]  /*2ba0*/  LD.E R28, desc[UR36][R20.64+0xc] ;  /* 0x00000c24141c7980 */ /* 0x0004e4000c101900 */
[----:B--2---:R-:W-:-:S04]  /*2bb0*/  IMAD.WIDE R20, R7, 0x8, R14 ;  /* 0x0000000807147825 */ /* 0x004fc800078e020e */
[----:B------:R-:W-:Y:S02]  /*2bc0*/  IMAD.WIDE R14, R8, 0x8, R14 ;  /* 0x00000008080e7825 */ /* 0x000fe400078e020e */
[----:B------:R-:W2:Y:S04]  /*2bd0*/  LDG.E.64 R20, desc[UR36][R20.64] ;  /* 0x0000002414147981 */ /* 0x000ea8000c1e1b00 */
[----:B------:R-:W3:Y:S01]  /*2be0*/  LDG.E.64 R14, desc[UR36][R14.64] ;  /* 0x000000240e0e7981 */ /* 0x000ee2000c1e1b00 */
[----:B------:R-:W-:-:S06]  /*2bf0*/  IMAD.WIDE.U32 R22, R25, 0x4, R22 ;  /* 0x0000000419167825 */ /* 0x000fcc00078e0016 */
[----:B------:R-:W3:Y:S01]  /*2c00*/  LD.E R22, desc[UR36][R22.64+0x10] ;  /* 0x0000102416167980 */ /* 0x000ee2000c101900 */
[----:B----4-:R-:W-:-:S06]  /*2c10*/  IMAD.WIDE.U32 R18, R25, 0x4, R26 ;  /* 0x0000000419127825 */ /* 0x010fcc00078e001a */
[----:B------:R-:W4:Y:S01]  /*2c20*/  LD.E R18, desc[UR36][R18.64+0x14] ;  /* 0x0000142412127980 */ /* 0x000f22000c101900 */
[----:B--2---:R-:W-:-:S04]  /*2c30*/  IMAD.WIDE.U32 R26, R25, 0x4, R20 ;  /* 0x00000004191a7825 */ /* 0x004fc800078e0014 */
[C---:B---3--:R-:W-:Y:S01]  /*2c40*/  IMAD.WIDE.U32 R14, R25.reuse, 0x4, R14 ;  /* 0x00000004190e7825 */ /* 0x048fe200078e000e */
[----:B------:R-:W2:Y:S04]  /*2c50*/  LD.E R7, desc[UR36][R26.64+0x18] ;  /* 0x000018241a077980 */ /* 0x000ea8000c101900 */
[----:B------:R-:W2:Y:S01]  /*2c60*/  LD.E R8, desc[UR36][R14.64+0x1c] ;  /* 0x00001c240e087980 */ /* 0x000ea2000c101900 */
[----:B------:R-:W-:Y:S02]  /*2c70*/  IADD3 R29, PT, PT, R28, R29, R24 ;  /* 0x0000001d1c1d7210 */ /* 0x000fe40007ffe018 */
[----:B------:R-:W-:Y:S02]  /*2c80*/  IADD3 R25, PT, PT, R25, 0x8, RZ ;  /* 0x0000000819197810 */ /* 0x000fe40007ffe0ff */
[----:B----4-:R-:W-:-:S04]  /*2c90*/  IADD3 R22, PT, PT, R18, R22, R29 ;  /* 0x0000001612167210 */ /* 0x010fc80007ffe01d */
[----:B--2---:R-:W-:-:S07]  /*2ca0*/  IADD3 R24, PT, PT, R8, R7, R22 ;  /* 0x0000000708187210 */ /* 0x004fce0007ffe016 */
.L_x_33:
[----:B------:R-:W-:Y:S05]  /*2cb0*/  BSYNC.RECONVERGENT B1 ;  /* 0x0000000000017941 */ /* 0x000fea0003800200 */
.L_x_32:
        /* <DEDUP_REMOVED lines=13> */
[--C-:B--2---:R-:W-:Y:S02]  /*2d90*/  IMAD.WIDE R6, R7, 0x8, R20.reuse ;  /* 0x0000000807067825 */ /* 0x104fe400078e0214 */
[----:B------:R-:W2:Y:S02]  /*2da0*/  LDG.E.64 R14, desc[UR36][R14.64] ;  /* 0x000000240e0e7981 */ /* 0x000ea4000c1e1b00 */
[--C-:B---3--:R-:W-:Y:S02]  /*2db0*/  IMAD.WIDE R18, R19, 0x8, R20.reuse ;  /* 0x0000000813127825 */ /* 0x108fe400078e0214 */
[----:B------:R-:W3:Y:S02]  /*2dc0*/  LDG.E.64 R6, desc[UR36][R6.64] ;  /* 0x0000002406067981 */ /* 0x000ee4000c1e1b00 */
[----:B----4-:R-:W-:Y:S02]  /*2dd0*/  IMAD.WIDE R20, R27, 0x8, R20 ;  /* 0x000000081b147825 */ /* 0x010fe400078e0214 */
[----:B------:R-:W4:Y:S04]  /*2de0*/  LDG.E.64 R18, desc[UR36][R18.64] ;  /* 0x0000002412127981 */ /* 0x000f28000c1e1b00 */
[----:B------:R-:W4:Y:S01]  /*2df0*/  LDG.E.64 R20, desc[UR36][R20.64] ;  /* 0x0000002414147981 */ /* 0x000f22000c1e1b00 */
[----:B--2---:R-:W-:-:S04]  /*2e00*/  IMAD.WIDE.U32 R22, R25, 0x4, R14 ;  /* 0x0000000419167825 */ /* 0x004fc800078e000e */
[C---:B---3--:R-:W-:Y:S02]  /*2e10*/  IMAD.WIDE.U32 R6, R25.reuse, 0x4, R6 ;  /* 0x0000000419067825 */ /* 0x048fe400078e0006 */
[----:B------:R-:W2:Y:S02]  /*2e20*/  LD.E R23, desc[UR36][R22.64+0x4] ;  /* 0x0000042416177980 */ /* 0x000ea4000c101900 */
[C---:B----4-:R-:W-:Y:S02]  /*2e30*/  IMAD.WIDE.U32 R26, R25.reuse, 0x4, R18 ;  /* 0x00000004191a7825 */ /* 0x050fe400078e0012 */
[----:B------:R-:W2:Y:S02]  /*2e40*/  LD.E R2, desc[UR36][R6.64] ;  /* 0x0000002406027980 */ /* 0x000ea4000c101900 */
[C---:B------:R-:W-:Y:S02]  /*2e50*/  IMAD.WIDE.U32 R28, R25.reuse, 0x4, R20 ;  /* 0x00000004191c7825 */ /* 0x040fe400078e0014 */
[----:B------:R-:W3:Y:S04]  /*2e60*/  LD.E R27, desc[UR36][R26.64+0x8] ;  /* 0x000008241a1b7980 */ /* 0x000ee8000c101900 */
[----:B------:R-:W3:Y:S01]  /*2e70*/  LD.E R28, desc[UR36][R28.64+0xc] ;  /* 0x00000c241c1c7980 */ /* 0x000ee2000c101900 */
[----:B------:R-:W-:-:S02]  /*2e80*/  IADD3 R25, PT, PT, R25, 0x4, RZ ;  /* 0x0000000419197810 */ /* 0x000fc40007ffe0ff */
[----:B--2---:R-:W-:-:S04]  /*2e90*/  IADD3 R2, PT, PT, R23, R2, R24 ;  /* 0x0000000217027210 */ /* 0x004fc80007ffe018 */
[----:B---3--:R-:W-:-:S07]  /*2ea0*/  IADD3 R24, PT, PT, R28, R27, R2 ;  /* 0x0000001b1c187210 */ /* 0x008fce0007ffe002 */
.L_x_35:
[----:B------:R-:W-:Y:S05]  /*2eb0*/  BSYNC.RECONVERGENT B1 ;  /* 0x0000000000017941 */ /* 0x000fea0003800200 */
.L_x_34:
[----:B------:R-:W-:Y:S05]  /*2ec0*/  @!P1 BRA `(.L_x_28) ;  /* 0x00000000005c9947 */ /* 0x000fea0003800000 */
[----:B-----5:R-:W-:Y:S01]  /*2ed0*/  IMAD.WIDE.U32 R10, R25, 0x4, R10 ;  /* 0x00000004190a7825 */ /* 0x020fe200078e000a */
[----:B------:R-:W0:Y:S04]  /*2ee0*/  LDC.64 R6, c[0x0][0x3a0] ;  /* 0x0000e800ff067b82 */ /* 0x000e280000000a00 */
[----:B------:R-:W0:Y:S02]  /*2ef0*/  LD.E R15, desc[UR36][R10.64] ;  /* 0x000000240a0f7980 */ /* 0x000e24000c101900 */
[----:B0-----:R-:W-:-:S06]  /*2f00*/  IMAD.WIDE R14, R15, 0x8, R6 ;  /* 0x000000080f0e7825 */ /* 0x001fcc00078e0206 */
[----:B------:R-:W2:Y:S01]  /*2f10*/  LDG.E.64 R14, desc[UR36][R14.64] ;  /* 0x000000240e0e7981 */ /* 0x000ea2000c1e1b00 */
[----:B------:R-:W-:Y:S01]  /*2f20*/  ISETP.NE.AND P0, PT, R8, 0x1, PT ;  /* 0x000000010800780c */ /* 0x000fe20003f05270 */
[----:B--2---:R-:W-:-:S06]  /*2f30*/  IMAD.WIDE.U32 R18, R25, 0x4, R14 ;  /* 0x0000000419127825 */ /* 0x004fcc00078e000e */
[----:B------:R-:W2:Y:S02]  /*2f40*/  LD.E R19, desc[UR36][R18.64] ;  /* 0x0000002412137980 */ /* 0x000ea4000c101900 */
[----:B--2---:R-:W-:-:S04]  /*2f50*/  IMAD.IADD R24, R24, 0x1, R19 ;  /* 0x0000000118187824 */ /* 0x004fc800078e0213 */
[----:B------:R-:W-:Y:S05]  /*2f60*/  @!P0 BRA `(.L_x_28) ;  /* 0x0000000000348947 */ /* 0x000fea0003800000 */
[----:B------:R-:W-:Y:S01]  /*2f70*/  ISETP.NE.AND P0, PT, R8, 0x2, PT ;  /* 0x000000020800780c */ /* 0x000fe20003f05270 */
[----:B------:R-:W2:-:S12]  /*2f80*/  LD.E R15, desc[UR36][R10.64+0x4] ;  /* 0x000004240a0f7980 */ /* 0x000e98000c101900 */
[----:B------:R-:W3:Y:S01]  /*2f90*/  @P0 LD.E R19, desc[UR36][R10.64+0x8] ;  /* 0x000008240a130980 */ /* 0x000ee2000c101900 */
[----:B--2---:R-:W-:-:S06]  /*2fa0*/  IMAD.WIDE R14, R15, 0x8, R6 ;  /* 0x000000080f0e7825 */ /* 0x004fcc00078e0206 */
[----:B------:R-:W2:Y:S01]  /*2fb0*/  LDG.E.64 R14, desc[UR36][R14.64] ;  /* 0x000000240e0e7981 */ /* 0x000ea2000c1e1b00 */
[----:B---3--:R-:W-:-:S06]  /*2fc0*/  @P0 IMAD.WIDE R18, R19, 0x8, R6 ;  /* 0x0000000813120825 */ /* 0x008fcc00078e0206 */
[----:B------:R-:W3:Y:S01]  /*2fd0*/  @P0 LDG.E.64 R18, desc[UR36][R18.64] ;  /* 0x0000002412120981 */ /* 0x000ee2000c1e1b00 */
[----:B--2---:R-:W-:-:S06]  /*2fe0*/  IMAD.WIDE.U32 R6, R25, 0x4, R14 ;  /* 0x0000000419067825 */ /* 0x004fcc00078e000e */
[----:B------:R-:W2:Y:S01]  /*2ff0*/  LD.E R7, desc[UR36][R6.64+0x4] ;  /* 0x0000042406077980 */ /* 0x000ea2000c101900 */
[----:B---3--:R-:W-:-:S06]  /*3000*/  @P0 IMAD.WIDE.U32 R20, R25, 0x4, R18 ;  /* 0x0000000419140825 */ /* 0x008fcc00078e0012 */
[----:B------:R-:W3:Y:S01]  /*3010*/  @P0 LD.E R21, desc[UR36][R20.64+0x8] ;  /* 0x0000082414150980 */ /* 0x000ee2000c101900 */
[----:B--2---:R-:W-:-:S04]  /*3020*/  IADD3 R24, PT, PT, R24, R7, RZ ;  /* 0x0000000718187210 */ /* 0x004fc80007ffe0ff */
[----:B---3--:R-:W-:-:S07]  /*3030*/  @P0 IADD3 R24, PT, PT, R24, R21, RZ ;  /* 0x0000001518180210 */ /* 0x008fce0007ffe0ff */
.L_x_28:
[----:B------:R-:W-:Y:S05]  /*3040*/  BSYNC.RECONVERGENT B0 ;  /* 0x0000000000007941 */ /* 0x000fea0003800200 */
.L_x_27:
[----:B0-----:R-:W0:Y:S02]  /*3050*/  LDC.64 R6, c[0x0][0x388] ;  /* 0x0000e200ff067b82 */ /* 0x001e240000000a00 */
[----:B0-----:R-:W2:Y:S02]  /*3060*/  LDG.E R2, desc[UR36][R6.64+0x4] ;  /* 0x0000042406027981 */ /* 0x001ea4000c1e1900 */
[----:B--2---:R-:W-:-:S13]  /*3070*/  ISETP.GE.AND P0, PT, R2, 0x1, PT ;  /* 0x000000010200780c */ /* 0x004fda0003f06270 */
[----:B------:R-:W-:Y:S05]  /*3080*/  @!P0 BRA `(.L_x_36) ;  /* 0x0000000400f48947 */ /* 0x000fea0003800000 */
[C---:B------:R-:W-:Y:S01]  /*3090*/  ISETP.GE.U32.AND P0, PT, R2.reuse, 0x10, PT ;  /* 0x000000100200780c */ /* 0x040fe20003f06070 */
[----:B-----5:R-:W-:Y:S01]  /*30a0*/  IMAD.MOV.U32 R11, RZ, RZ, RZ ;  /* 0x000000ffff0b7224 */ /* 0x020fe200078e00ff */
[----:B------:R-:W-:-:S04]  /*30b0*/  LOP3.LUT R26, R2, 0xf, RZ, 0xc0, !PT ;  /* 0x0000000f021a7812 */ /* 0x000fc800078ec0ff */
[----:B------:R-:W-:-:S07]  /*30c0*/  ISETP.NE.AND P1, PT, R26, RZ, PT ;  /* 0x000000ff1a00720c */ /* 0x000fce0003f25270 */
[----:B------:R-:W-:Y:S06]  /*30d0*/  @!P0 BRA `(.L_x_37) ;  /* 0x0000000000e08947 */ /* 0x000fec0003800000 */
[----:B------:R-:W-:Y:S01]  /*30e0*/  HFMA2 R8, -RZ, RZ, 0, 0 ;  /* 0x00000000ff087431 */ /* 0x000fe200000001ff */
[----:B------:R-:W-:Y:S01]  /*30f0*/  BSSY.RECONVERGENT B0, `(.L_x_37) ;  /* 0x0000036000007945 */ /* 0x000fe20003800200 */
[----:B------:R-:W-:-:S07]  /*3100*/  LOP3.LUT R11, R2, 0x7ffffff0, RZ, 0xc0, !PT ;  /* 0x7ffffff0020b7812 */ /* 0x000fce00078ec0ff */
.L_x_38:
[----:B------:R-:W-:-:S05]  /*3110*/  IMAD.WIDE.U32 R6, R8, 0x4, R4 ;  /* 0x0000000408067825 */ /* 0x000fca00078e0004 */
[----:B------:R-:W2:Y:S04]  /*3120*/  LD.E R15, desc[UR36][R6.64] ;  /* 0x00000024060f7980 */ /* 0x000ea8000c101900 */
[----:B------:R-:W3:Y:S04]  /*3130*/  LD.E R21, desc[UR36][R6.64+0x4] ;  /* 0x0000042406157980 */ /* 0x000ee8000c101900 */
[----:B------:R-:W4:Y:S04]  /*3140*/  LD.E R22, desc[UR36][R6.64+0x8] ;  /* 0x0000082406167980 */ /* 0x000f28000c101900 */
[----:B------:R-:W5:Y:S04]  /*3150*/  LD.E R20, desc[UR36][R6.64+0xc] ;  /* 0x00000c2406147980 */ /* 0x000f68000c101900 */
[----:B------:R-:W5:Y:S04]  /*3160*/  LD.E R18, desc[UR36][R6.64+0x10] ;  /* 0x0000102406127980 */ /* 0x000f68000c101900 */
[----:B------:R-:W5:Y:S04]  /*3170*/  LD.E R10, desc[UR36][R6.64+0x14] ;  /* 0x00001424060a7980 */ /* 0x000f68000c101900 */
[----:B------:R-:W5:Y:S04]  /*3180*/  LD.E R14, desc[UR36][R6.64+0x18] ;  /* 0x00001824060e7980 */ /* 0x000f68000c101900 */
[----:B------:R-:W5:Y:S01]  /*3190*/  LD.E R25, desc[UR36][R6.64+0x3c] ;  /* 0x00003c2406197980 */ /* 0x000f62000c101900 */
[----:B--2---:R-:W-:-:S03]  /*31a0*/  VIMNMX R19, PT, PT, RZ, R15, PT ;  /* 0x0000000fff137248 */ /* 0x004fc60003fe0100 */
[----:B------:R-:W2:Y:S01]  /*31b0*/  LD.E R15, desc[UR36][R6.64+0x1c] ;  /* 0x00001c24060f7980 */ /* 0x000ea2000c101900 */
[----:B---3--:R-:W-:Y:S01]  /*31c0*/  VIMNMX R21, PT, PT, RZ, R21, PT ;  /* 0x00000015ff157248 */ /* 0x008fe20003fe0100 */
[----:B------:R-:W-:Y:S02]  /*31d0*/  IMAD R24, R19, -0x3, R24 ;  /* 0xfffffffd13187824 */ /* 0x000fe400078e0218 */
[----:B------:R-:W3:Y:S01]  /*31e0*/  LD.E R19, desc[UR36][R6.64+0x20] ;  /* 0x0000202406137980 */ /* 0x000ee2000c101900 */
[----:B----4-:R-:W-:Y:S01]  /*31f0*/  VIMNMX R23, PT, PT, RZ, R22, PT ;  /* 0x00000016ff177248 */ /* 0x010fe20003fe0100 */
[----:B------:R-:W-:Y:S02]  /*3200*/  IMAD R24, R21, -0x3, R24 ;  /* 0xfffffffd15187824 */ /* 0x000fe400078e0218 */
[----:B------:R-:W4:Y:S01]  /*3210*/  LD.E R21, desc[UR36][R6.64+0x24] ;  /* 0x0000242406157980 */ /* 0x000f22000c101900 */
[----:B-----5:R-:W-:Y:S01]  /*3220*/  VIMNMX R22, PT, PT, RZ, R20, PT ;  /* 0x00000014ff167248 */ /* 0x020fe20003fe0100 */
[----:B------:R-:W-:-:S02]  /*3230*/  IMAD R23, R23, -0x3, R24 ;  /* 0xfffffffd17177824 */ /* 0x000fc400078e0218 */
[----:B------:R-:W5:Y:S02]  /*3240*/  LD.E R20, desc[UR36][R6.64+0x28] ;  /* 0x0000282406147980 */ /* 0x000f64000c101900 */
[----:B------:R-:W-:Y:S02]  /*3250*/  IMAD R23, R22, -0x3, R23 ;  /* 0xfffffffd16177824 */ /* 0x000fe400078e0217 */
[----:B------:R-:W5:Y:S01]  /*3260*/  LD.E R22, desc[UR36][R6.64+0x2c] ;  /* 0x00002c2406167980 */ /* 0x000f62000c101900 */
[----:B------:R-:W-:-:S03]  /*3270*/  VIMNMX R24, PT, PT, RZ, R18, PT ;  /* 0x00000012ff187248 */ /* 0x000fc60003fe0100 */
[----:B------:R-:W5:Y:S02]  /*3280*/  LD.E R18, desc[UR36][R6.64+0x30] ;  /* 0x0000302406127980 */ /* 0x000f64000c101900 */
[----:B------:R-:W-:Y:S02]  /*3290*/  IMAD R27, R24, -0x3, R23 ;  /* 0xfffffffd181b7824 */ /* 0x000fe400078e0217 */
[----:B------:R-:W5:Y:S04]  /*32a0*/  LD.E R24, desc[UR36][R6.64+0x34] ;  /* 0x0000342406187980 */ /* 0x000f68000c101900 */
[----:B------:R0:W5:Y:S01]  /*32b0*/  LD.E R23, desc[UR36][R6.64+0x38] ;  /* 0x0000382406177980 */ /* 0x000162000c101900 */
[----:B------:R-:W-:-:S05]  /*32c0*/  VIMNMX R10, PT, PT, RZ, R10, PT ;  /* 0x0000000aff0a7248 */ /* 0x000fca0003fe0100 */
[----:B------:R-:W-:Y:S01]  /*32d0*/  IMAD R10, R10, -0x3, R27 ;  /* 0xfffffffd0a0a7824 */ /* 0x000fe200078e021b */
[----:B------:R-:W-:-:S05]  /*32e0*/  VIMNMX R27, PT, PT, RZ, R14, PT ;  /* 0x0000000eff1b7248 */ /* 0x000fca0003fe0100 */
[----:B------:R-:W-:Y:S01]  /*32f0*/  IMAD R10, R27, -0x3, R10 ;  /* 0xfffffffd1b0a7824 */ /* 0x000fe200078e020a */
[----:B------:R-:W-:-:S04]  /*3300*/  IADD3 R8, PT, PT, R8, 0x10, RZ ;  /* 0x0000001008087810 */ /* 0x000fc80007ffe0ff */
[----:B------:R-:W-:Y:S02]  /*3310*/  ISETP.NE.AND P0, PT, R8, R11, PT ;  /* 0x0000000b0800720c */ /* 0x000fe40003f05270 */
[----:B------:R-:W-:Y:S02]  /*3320*/  VIMNMX R25, PT, PT, RZ, R25, PT ;  /* 0x00000019ff197248 */ /* 0x000fe40003fe0100 */
[----:B--2---:R-:W-:Y:S02]  /*3330*/  VIMNMX R15, PT, PT, RZ, R15, PT ;  /* 0x0000000fff0f7248 */ /* 0x004fe40003fe0100 */
[----:B---3--:R-:W-:-:S03]  /*3340*/  VIMNMX R19, PT, PT, RZ, R19, PT ;  /* 0x00000013ff137248 */ /* 0x008fc60003fe0100 */
[----:B------:R-:W-:Y:S01]  /*3350*/  IMAD R10, R15, -0x3, R10 ;  /* 0xfffffffd0f0a7824 */ /* 0x000fe200078e020a */
[----:B----4-:R-:W-:-:S03]  /*3360*/  VIMNMX R21, PT, PT, RZ, R21, PT ;  /* 0x00000015ff157248 */ /* 0x010fc60003fe0100 */
[----:B------:R-:W-:Y:S01]  /*3370*/  IMAD R10, R19, -0x3, R10 ;  /* 0xfffffffd130a7824 */ /* 0x000fe200078e020a */
[----:B-----5:R-:W-:-:S03]  /*3380*/  VIMNMX R15, PT, PT, RZ, R20, PT ;  /* 0x00000014ff0f7248 */ /* 0x020fc60003fe0100 */
[----:B------:R-:W-:Y:S01]  /*3390*/  IMAD R10, R21, -0x3, R10 ;  /* 0xfffffffd150a7824 */ /* 0x000fe200078e020a */
[----:B0-----:R-:W-:-:S03]  /*33a0*/  VIMNMX R7, PT, PT, RZ, R22, PT ;  /* 0x00000016ff077248 */ /* 0x001fc60003fe0100 */
[----:B------:R-:W-:Y:S01]  /*33b0*/  IMAD R10, R15, -0x3, R10 ;  /* 0xfffffffd0f0a7824 */ /* 0x000fe200078e020a */
[----:B------:R-:W-:-:S03]  /*33c0*/  VIMNMX R18, PT, PT, RZ, R18, PT ;  /* 0x00000012ff127248 */ /* 0x000fc60003fe0100 */
        /* <DEDUP_REMOVED lines=9> */
.L_x_37:
        /* <DEDUP_REMOVED lines=13> */
[----:B------:R0:W5:Y:S01]  /*3530*/  LD.E R15, desc[UR36][R6.64+0x1c] ;  /* 0x00001c24060f7980 */ /* 0x000162000c101900 */
[----:B------:R-:W-:Y:S01]  /*3540*/  VIADD R11, R11, 0x8 ;  /* 0x000000080b0b7836 */ /* 0x000fe20000000000 */
[----:B--2---:R-:W-:-:S02]  /*3550*/  VIMNMX R19, PT, PT, RZ, R18, PT ;  /* 0x00000012ff137248 */ /* 0x004fc40003fe0100 */
[----:B---3--:R-:W-:-:S03]  /*3560*/  VIMNMX R20, PT, PT, RZ, R20, PT ;  /* 0x00000014ff147248 */ /* 0x008fc60003fe0100 */
[----:B------:R-:W-:Y:S01]  /*3570*/  IMAD R19, R19, -0x3, R24 ;  /* 0xfffffffd13137824 */ /* 0x000fe200078e0218 */
[----:B----4-:R-:W-:-:S03]  /*3580*/  VIMNMX R18, PT, PT, RZ, R21, PT ;  /* 0x00000015ff127248 */ /* 0x010fc60003fe0100 */
[----:B------:R-:W-:Y:S01]  /*3590*/  IMAD R19, R20, -0x3, R19 ;  /* 0xfffffffd14137824 */ /* 0x000fe200078e0213 */
[----:B-----5:R-:W-:-:S03]  /*35a0*/  VIMNMX R23, PT, PT, RZ, R23, PT ;  /* 0x00000017ff177248 */ /* 0x020fc60003fe0100 */
        /* <DEDUP_REMOVED lines=9> */
[----:B------:R-:W-:-:S07]  /*3640*/  IMAD R24, R24, -0x3, R7 ;  /* 0xfffffffd18187824 */ /* 0x000fce00078e0207 */
.L_x_39:
        /* <DEDUP_REMOVED lines=9> */
[----:B------:R-:W5:Y:S01]  /*36e0*/  LD.E R18, desc[UR36][R6.64+0xc] ;  /* 0x00000c2406127980 */ /* 0x000f62000c101900 */
[----:B------:R-:W-:-:S02]  /*36f0*/  IADD3 R11, PT, PT, R11, 0x4, RZ ;  /* 0x000000040b0b7810 */ /* 0x000fc40007ffe0ff */
[----:B--2---:R-:W-:Y:S02]  /*3700*/  VIMNMX R15, PT, PT, RZ, R8, PT ;  /* 0x00000008ff0f7248 */ /* 0x004fe40003fe0100 */
[----:B---3--:R-:W-:-:S03]  /*3710*/  VIMNMX R10, PT, PT, RZ, R10, PT ;  /* 0x0000000aff0a7248 */ /* 0x008fc60003fe0100 */
[----:B------:R-:W-:Y:S01]  /*3720*/  IMAD R15, R15, -0x3, R24 ;  /* 0xfffffffd0f0f7824 */ /* 0x000fe200078e0218 */
[----:B----4-:R-:W-:-:S03]  /*3730*/  VIMNMX R19, PT, PT, RZ, R14, PT ;  /* 0x0000000eff137248 */ /* 0x010fc60003fe0100 */
[----:B------:R-:W-:Y:S01]  /*3740*/  IMAD R10, R10, -0x3, R15 ;  /* 0xfffffffd0a0a7824 */ /* 0x000fe200078e020f */
[----:B-----5:R-:W-:-:S03]  /*3750*/  VIMNMX R15, PT, PT, RZ, R18, PT ;  /* 0x00000012ff0f7248 */ /* 0x020fc60003fe0100 */
[----:B------:R-:W-:-:S04]  /*3760*/  IMAD R10, R19, -0x3, R10 ;  /* 0xfffffffd130a7824 */ /* 0x000fc800078e020a */
[----:B------:R-:W-:-:S07]  /*3770*/  IMAD R24, R15, -0x3, R10 ;  /* 0xfffffffd0f187824 */ /* 0x000fce00078e020a */
.L_x_40:
[----:B------:R-:W-:Y:S05]  /*3780*/  @!P1 BRA `(.L_x_36) ;  /* 0x0000000000349947 */ /* 0x000fea0003800000 */
[----:B------:R-:W-:-:S05]  /*3790*/  IMAD.WIDE.U32 R6, R11, 0x4, R4 ;  /* 0x000000040b067825 */ /* 0x000fca00078e0004 */
[----:B------:R-:W2:Y:S01]  /*37a0*/  LD.E R8, desc[UR36][R6.64] ;  /* 0x0000002406087980 */ /* 0x000ea2000c101900 */
[----:B------:R-:W-:Y:S02]  /*37b0*/  ISETP.NE.AND P0, PT, R2, 0x1, PT ;  /* 0x000000010200780c */ /* 0x000fe40003f05270 */
[----:B--2---:R-:W-:-:S05]  /*37c0*/  VIMNMX R11, PT, PT, RZ, R8, PT ;  /* 0x00000008ff0b7248 */ /* 0x004fca0003fe0100 */
[----:B------:R-:W-:-:S06]  /*37d0*/  IMAD R24, R11, -0x3, R24 ;  /* 0xfffffffd0b187824 */ /* 0x000fcc00078e0218 */
[----:B------:R-:W-:Y:S05]  /*37e0*/  @!P0 BRA `(.L_x_36) ;  /* 0x00000000001c8947 */ /* 0x000fea0003800000 */
[----:B------:R-:W-:Y:S02]  /*37f0*/  ISETP.NE.AND P0, PT, R2, 0x2, PT ;  /* 0x000000020200780c */ /* 0x000fe40003f05270 */
[----:B------:R-:W2:Y:S11]  /*3800*/  LD.E R2, desc[UR36][R6.64+0x4] ;  /* 0x0000042406027980 */ /* 0x000eb6000c101900 */
[----:B------:R-:W3:Y:S01]  /*3810*/  @P0 LD.E R8, desc[UR36][R6.64+0x8] ;  /* 0x0000082406080980 */ /* 0x000ee2000c101900 */
[----:B--2---:R-:W-:-:S05]  /*3820*/  VIMNMX R11, PT, PT, RZ, R2, PT ;  /* 0x00000002ff0b7248 */ /* 0x004fca0003fe0100 */
[----:B------:R-:W-:Y:S01]  /*3830*/  IMAD R24, R11, -0x3, R24 ;  /* 0xfffffffd0b187824 */ /* 0x000fe200078e0218 */
[----:B---3--:R-:W-:-:S05]  /*3840*/  @P0 VIMNMX R15, PT, PT, RZ, R8, PT ;  /* 0x00000008ff0f0248 */ /* 0x008fca0003fe0100 */
[----:B------:R-:W-:-:S07]  /*3850*/  @P0 IMAD R24, R15, -0x3, R24 ;  /* 0xfffffffd0f180824 */ /* 0x000fce00078e0218 */
.L_x_36:
[CC--:B------:R-:W-:Y:S02]  /*3860*/  ISETP.GE.AND P0, PT, R24.reuse, R9.reuse, PT ;  /* 0x000000091800720c */ /* 0x0c0fe40003f06270 */
[----:B------:R-:W-:Y:S02]  /*3870*/  IADD3 R3, PT, PT, R3, 0x1, RZ ;  /* 0x0000000103037810 */ /* 0x000fe40007ffe0ff */
[----:B------:R-:W-:Y:S02]  /*3880*/  VIMNMX R9, PT, PT, R24, R9, PT ;  /* 0x0000000918097248 */ /* 0x000fe40003fe0100 */
[----:B------:R-:W-:-:S04]  /*3890*/  SEL R3, R3, RZ, P0 ;  /* 0x000000ff03037207 */ /* 0x000fc80000000000 */
[----:B------:R-:W-:-:S13]  /*38a0*/  ISETP.GE.AND P0, PT, R3, 0x64, PT ;  /* 0x000000640300780c */ /* 0x000fda0003f06270 */
[----:B------:R-:W-:Y:S05]  /*38b0*/  @!P0 BRA `(.L_x_41) ;  /* 0xffffffe000148947 */ /* 0x000fea000383ffff */
[----:B------:R-:W-:Y:S05]  /*38c0*/  EXIT ;  /* 0x000000000000794d */ /* 0x000fea0003800000 */
.L_x_42:
[----:B------:R-:W-:-:S00]  /*38d0*/  BRA `(.L_x_42) ;  /* 0xfffffffc00fc7947 */ /* 0x000fc0000383ffff */
[----:B------:R-:W-:-:S00]  /*38e0*/  NOP ;  /* 0x0000000000007918 */ /* 0x000fc00000000000 */
        /* <DEDUP_REMOVED lines=9> */
.L_x_52:


//--------------------- .text._Z12setup_kernalP17curandStateXORWOWl --------------------------
	.section	.text._Z12setup_kernalP17curandStateXORWOWl,"ax",@progbits
	.align	128
        .global         _Z12setup_kernalP17curandStateXORWOWl
        .type           _Z12setup_kernalP17curandStateXORWOWl,@function
        .size           _Z12setup_kernalP17curandStateXORWOWl,(.L_x_53 - _Z12setup_kernalP17curandStateXORWOWl)
        .other          _Z12setup_kernalP17curandStateXORWOWl,@"STO_CUDA_ENTRY STV_DEFAULT"
_Z12setup_kernalP17curandStateXORWOWl:
.text._Z12setup_kernalP17curandStateXORWOWl:
[----:B------:R-:W-:Y:S01]  /*0000*/  LDC R1, c[0x0][0x37c] ;  /* 0x0000df00ff017b82 */ /* 0x000fe20000000800 */
[----:B------:R-:W0:Y:S07]  /*0010*/  S2R R5, SR_TID.Y ;  /* 0x0000000000057919 */ /* 0x000e2e0000002200 */
[----:B------:R-:W-:Y:S01]  /*0020*/  S2UR UR4, SR_CTAID.X ;  /* 0x00000000000479c3 */ /* 0x000fe20000002500 */
[----:B------:R-:W1:Y:S01]  /*0030*/  LDCU UR6, c[0x0][0x370] ;  /* 0x00006e00ff0677ac */ /* 0x000e620008000800 */
[----:B------:R-:W-:Y:S01]  /*0040*/  BSSY.RECONVERGENT B0, `(.L_x_43) ;  /* 0x00000eb000007945 */ /* 0x000fe20003800200 */
[----:B------:R-:W2:Y:S01]  /*0050*/  S2R R13, SR_TID.X ;  /* 0x00000000000d7919 */ /* 0x000ea20000002100 */
[----:B------:R-:W2:Y:S04]  /*0060*/  LDCU UR8, c[0x0][0x360] ;  /* 0x00006c00ff0877ac */ /* 0x000ea80008000800 */
[----:B------:R-:W1:Y:S08]  /*0070*/  S2UR UR5, SR_CTAID.Y ;  /* 0x00000000000579c3 */ /* 0x000e700000002600 */
[----:B------:R-:W3:Y:S08]  /*0080*/  LDC.64 R2, c[0x0][0x388] ;  /* 0x0000e200ff027b82 */ /* 0x000ef00000000a00 */
[----:B------:R-:W0:Y:S08]  /*0090*/  LDC R0, c[0x0][0x364] ;  /* 0x0000d900ff007b82 */ /* 0x000e300000000800 */
[----:B------:R-:W4:Y:S01]  /*00a0*/  LDC.64 R6, c[0x0][0x380] ;  /* 0x0000e000ff067b82 */ /* 0x000f220000000a00 */
[----:B-1----:R-:W-:Y:S01]  /*00b0*/  UIMAD UR4, UR5, UR6, UR4 ;  /* 0x00000006050472a4 */ /* 0x002fe2000f8e0204 */
[----:B------:R-:W1:Y:S01]  /*00c0*/  LDCU.64 UR6, c[0x0][0x358] ;  /* 0x00006b00ff0677ac */ /* 0x000e620008000a00 */
[----:B---3--:R-:W-:-:S02]  /*00d0*/  LOP3.LUT R2, R2, 0xaad26b49, RZ, 0x3c, !PT ;  /* 0xaad26b4902027812 */ /* 0x008fc400078e3cff */
[----:B------:R-:W-:-:S03]  /*00e0*/  LOP3.LUT R3, R3, 0xf7dcefdd, RZ, 0x3c, !PT ;  /* 0xf7dcefdd03037812 */ /* 0x000fc600078e3cff */
[----:B------:R-:W-:Y:S02]  /*00f0*/  IMAD R2, R2, 0x4182bed5, RZ ;  /* 0x4182bed502027824 */ /* 0x000fe400078e02ff */
[----:B------:R-:W-:Y:S02]  /*0100*/  IMAD R3, R3, -0x658354e5, RZ ;  /* 0x9a7cab1b03037824 */ /* 0x000fe400078e02ff */
[----:B0-----:R-:W-:Y:S01]  /*0110*/  IMAD R0, R0, UR4, R5 ;  /* 0x0000000400007c24 */ /* 0x001fe2000f8e0205 */
[C---:B------:R-:W-:Y:S01]  /*0120*/  LOP3.LUT R8, R2.reuse, 0x159a55e5, RZ, 0x3c, !PT ;  /* 0x159a55e502087812 */ /* 0x040fe200078e3cff */
[C---:B------:R-:W-:Y:S01]  /*0130*/  VIADD R5, R2.reuse, 0x75bcd15 ;  /* 0x075bcd1502057836 */ /* 0x040fe20000000000 */
[----:B------:R-:W-:Y:S01]  /*0140*/  IADD3 R4, PT, PT, R2, 0x64f0c9, R3 ;  /* 0x0064f0c902047810 */ /* 0x000fe20007ffe003 */
[----:B--2---:R-:W-:Y:S01]  /*0150*/  IMAD R13, R0, UR8, R13 ;  /* 0x00000008000d7c24 */ /* 0x004fe2000f8e020d */
[----:B------:R-:W-:Y:S01]  /*0160*/  LOP3.LUT R10, R3, 0x5491333, RZ, 0x3c, !PT ;  /* 0x05491333030a7812 */ /* 0x000fe200078e3cff */
[----:B------:R-:W-:-:S02]  /*0170*/  VIADD R11, R2, 0x583f19 ;  /* 0x00583f19020b7836 */ /* 0x000fc40000000000 */
[C---:B----4-:R-:W-:Y:S01]  /*0180*/  IMAD.WIDE R6, R13.reuse, 0x30, R6 ;  /* 0x000000300d067825 */ /* 0x050fe200078e0206 */
[----:B------:R-:W-:-:S03]  /*0190*/  ISETP.NE.AND P0, PT, R13, RZ, PT ;  /* 0x000000ff0d00720c */ /* 0x000fc60003f05270 */
[----:B------:R-:W-:Y:S01]  /*01a0*/  VIADD R9, R3, 0x1f123bb5 ;  /* 0x1f123bb503097836 */ /* 0x000fe20000000000 */
[----:B-1----:R0:W-:Y:S04]  /*01b0*/  STG.E.64 desc[UR6][R6.64], R4 ;  /* 0x0000000406007986 */ /* 0x0021e8000c101b06 */
[----:B------:R0:W-:Y:S04]  /*01c0*/  STG.E.64 desc[UR6][R6.64+0x8], R8 ;  /* 0x0000080806007986 */ /* 0x0001e8000c101b06 */
[----:B------:R0:W-:Y:S01]  /*01d0*/  STG.E.64 desc[UR6][R6.64+0x10], R10 ;  /* 0x0000100a06007986 */ /* 0x0001e2000c101b06 */
[----:B------:R-:W-:Y:S05]  /*01e0*/  @!P0 BRA `(.L_x_44) ;  /* 0x0000000c00408947 */ /* 0x000fea0003800000 */
[----:B------:R-:W-:Y:S01]  /*01f0*/  SHF.R.S32.HI R0, RZ, 0x1f, R13 ;  /* 0x0000001fff007819 */ /* 0x000fe2000001140d */
[----:B------:R-:W-:-:S07]  /*0200*/  IMAD.MOV.U32 R12, RZ, RZ, RZ ;  /* 0x000000ffff0c7224 */ /* 0x000fce00078e00ff */
.L_x_50:
[----:B-1----:R-:W-:Y:S01]  /*0210*/  LOP3.LUT R2, R13, 0x3, RZ, 0xc0, !PT ;  /* 0x000000030d027812 */ /* 0x002fe200078ec0ff */
[----:B------:R-:W-:Y:S03]  /*0220*/  BSSY.RECONVERGENT B1, `(.L_x_45) ;  /* 0x00000c6000017945 */ /* 0x000fe60003800200 */
[----:B------:R-:W-:-:S04]  /*0230*/  ISETP.NE.U32.AND P0, PT, R2, RZ, PT ;  /* 0x000000ff0200720c */ /* 0x000fc80003f05070 */
[----:B------:R-:W-:-:S13]  /*0240*/  ISETP.NE.AND.EX P0, PT, RZ, RZ, PT, P0 ;  /* 0x000000ffff00720c */ /* 0x000fda0003f05300 */
[----:B------:R-:W-:Y:S05]  /*0250*/  @!P0 BRA `(.L_x_46) ;  /* 0x0000000c00088947 */ /* 0x000fea0003800000 */
[----:B0-----:R-:W0:Y:S01]  /*0260*/  LDC.64 R8, c[0x4][0x8] ;  /* 0x01000200ff087b82 */ /* 0x001e220000000a00 */
[----:B------:R-:W-:Y:S02]  /*0270*/  IMAD.MOV.U32 R14, RZ, RZ, RZ ;  /* 0x000000ffff0e7224 */ /* 0x000fe400078e00ff */
[----:B0-----:R-:W-:-:S07]  /*0280*/  IMAD.WIDE.U32 R8, R12, 0xc80, R8 ;  /* 0x00000c800c087825 */ /* 0x001fce00078e0008 */
.L_x_49:
[----:B-1----:R-:W-:Y:S01]  /*0290*/  IMAD.MOV.U32 R15, RZ, RZ, RZ ;  /* 0x000000ffff0f7224 */ /* 0x002fe200078e00ff */
[----:B------:R-:W-:Y:S01]  /*02a0*/  CS2R R2, SRZ ;  /* 0x0000000000027805 */ /* 0x000fe2000001ff00 */
[----:B------:R-:W-:Y:S01]  /*02b0*/  IMAD.MOV.U32 R17, RZ, RZ, RZ ;  /* 0x000000ffff117224 */ /* 0x000fe200078e00ff */
[----:B------:R-:W-:-:S07]  /*02c0*/  CS2R R4, SRZ ;  /* 0x0000000000047805 */ /* 0x000fce000001ff00 */
.L_x_48:
[----:B------:R-:W-:-:S05]  /*02d0*/  IMAD.WIDE.U32 R10, R17, 0x4, R6 ;  /* 0x00000004110a7825 */ /* 0x000fca00078e0006 */
[----:B------:R0:W5:Y:S01]  /*02e0*/  LDG.E R16, desc[UR6][R10.64+0x4] ;  /* 0x000004060a107981 */ /* 0x000162000c1e1900 */
[----:B------:R-:W-:-:S07]  /*02f0*/  IMAD.MOV.U32 R19, RZ, RZ, RZ ;  /* 0x000000ffff137224 */ /* 0x000fce00078e00ff */
.L_x_47:
[----:B-----5:R-:W-:Y:S01]  /*0300*/  SHF.R.U32.HI R24, RZ, R19, R16 ;  /* 0x00000013ff187219 */ /* 0x020fe20000011610 */
[----:B0-----:R-:W-:-:S03]  /*0310*/  IMAD.SHL.U32 R10, R17, 0x20, RZ ;  /* 0x00000020110a7824 */ /* 0x001fc600078e00ff */
[----:B------:R-:W-:Y:S01]  /*0320*/  LOP3.LUT R11, R24, 0x1, RZ, 0xc0, !PT ;  /* 0x00000001180b7812 */ /* 0x000fe200078ec0ff */
[----:B------:R-:W-:-:S03]  /*0330*/  IMAD.IADD R10, R10, 0x1, R19 ;  /* 0x000000010a0a7824 */ /* 0x000fc600078e0213 */
[----:B------:R-:W-:Y:S01]  /*0340*/  ISETP.NE.U32.AND P0, PT, R11, 0x1, PT ;  /* 0x000000010b00780c */ /* 0x000fe20003f05070 */
[----:B------:R-:W-:-:S03]  /*0350*/  IMAD R11, R10, 0x5, RZ ;  /* 0x000000050a0b7824 */ /* 0x000fc600078e02ff */
[----:B------:R-:W-:Y:S01]  /*0360*/  R2P PR, R24, 0x7e ;  /* 0x0000007e18007804 */ /* 0x000fe20000000000 */
[----:B------:R-:W-:-:S08]  /*0370*/  IMAD.WIDE.U32 R10, R11, 0x4, R8 ;  /* 0x000000040b0a7825 */ /* 0x000fd000078e0008 */
[----:B------:R-:W2:Y:S04]  /*0380*/  @!P0 LDG.E R18, desc[UR6][R10.64] ;  /* 0x000000060a128981 */ /* 0x000ea8000c1e1900 */
[----:B------:R-:W3:Y:S04]  /*0390*/  @!P0 LDG.E R20, desc[UR6][R10.64+0x10] ;  /* 0x000010060a148981 */ /* 0x000ee8000c1e1900 */
[----:B------:R-:W4:Y:S04]  /*03a0*/  @P1 LDG.E R22, desc[UR6][R10.64+0x14] ;  /* 0x000014060a161981 */ /* 0x000f28000c1e1900 */
[----:B------:R-:W4:Y:S04]  /*03b0*/  @P2 LDG.E R26, desc[UR6][R10.64+0x28] ;  /* 0x000028060a1a2981 */ /* 0x000f28000c1e1900 */
[----:B------:R-:W4:Y:S04]  /*03c0*/  @!P0 LDG.E R21, desc[UR6][R10.64+0x4] ;  /* 0x000004060a158981 */ /* 0x000f28000c1e1900 */
[----:B------:R-:W4:Y:S04]  /*03d0*/  @!P0 LDG.E R23, desc[UR6][R10.64+0xc] ;  /* 0x00000c060a178981 */ /* 0x000f28000c1e1900 */
[----:B------:R-:W4:Y:S04]  /*03e0*/  @P1 LDG.E R25, desc[UR6][R10.64+0x18] ;  /* 0x000018060a191981 */ /* 0x000f28000c1e1900 */
[----:B------:R-:W4:Y:S04]  /*03f0*/  @P3 LDG.E R28, desc[UR6][R10.64+0x3c] ;  /* 0x00003c060a1c3981 */ /* 0x000f28000c1e1900 */
[----:B------:R-:W4:Y:S01]  /*0400*/  @P6 LDG.E R27, desc[UR6][R10.64+0x7c] ;  /* 0x00007c060a1b6981 */ /* 0x000f22000c1e1900 */
[----:B--2---:R-:W-:-:S03]  /*0410*/  @!P0 LOP3.LUT R15, R15, R18, RZ, 0x3c, !PT ;  /* 0x000000120f0f8212 */ /* 0x004fc600078e3cff */
[----:B------:R-:W2:Y:S01]  /*0420*/  @!P0 LDG.E R18, desc[UR6][R10.64+0x8] ;  /* 0x000008060a128981 */ /* 0x000ea2000c1e1900 */
[----:B---3--:R-:W-:-:S03]  /*0430*/  @!P0 LOP3.LUT R3, R3, R20, RZ, 0x3c, !PT ;  /* 0x0000001403038212 */ /* 0x008fc600078e3cff */
[----:B------:R-:W3:Y:S01]  /*0440*/  @P1 LDG.E R20, desc[UR6][R10.64+0x24] ;  /* 0x000024060a141981 */ /* 0x000ee2000c1e1900 */
[----:B----4-:R-:W-:-:S03]  /*0450*/  @P1 LOP3.LUT R15, R15, R22, RZ, 0x3c, !PT ;  /* 0x000000160f0f1212 */ /* 0x010fc600078e3cff */
[----:B------:R-:W4:Y:S01]  /*0460*/  @P2 LDG.E R22, desc[UR6][R10.64+0x38] ;  /* 0x000038060a162981 */ /* 0x000f22000c1e1900 */
[----:B------:R-:W-:-:S03]  /*0470*/  @P2 LOP3.LUT R15, R15, R26, RZ, 0x3c, !PT ;  /* 0x0000001a0f0f2212 */ /* 0x000fc600078e3cff */
[----:B------:R-:W4:Y:S01]  /*0480*/  @P4 LDG.E R26, desc[UR6][R10.64+0x50] ;  /* 0x000050060a1a4981 */ /* 0x000f22000c1e1900 */
[----:B------:R-:W-:-:S03]  /*0490*/  @!P0 LOP3.LUT R4, R4, R21, RZ, 0x3c, !PT ;  /* 0x0000001504048212 */ /* 0x000fc600078e3cff */
[----:B------:R-:W4:Y:S01]  /*04a0*/  @P1 LDG.E R21, desc[UR6][R10.64+0x20] ;  /* 0x000020060a151981 */ /* 0x000f22000c1e1900 */
[----:B------:R-:W-:-:S03]  /*04b0*/  @!P0 LOP3.LUT R2, R2, R23, RZ, 0x3c, !PT ;  /* 0x0000001702028212 */ /* 0x000fc600078e3cff */
[----:B------:R-:W4:Y:S01]  /*04c0*/  @P2 LDG.E R23, desc[UR6][R10.64+0x2c] ;  /* 0x00002c060a172981 */ /* 0x000f22000c1e1900 */
[----:B------:R-:W-:-:S03]  /*04d0*/  @P1 LOP3.LUT R4, R4, R25, RZ, 0x3c, !PT ;  /* 0x0000001904041212 */ /* 0x000fc600078e3cff */
[----:B------:R-:W4:Y:S01]  /*04e0*/  @P2 LDG.E R25, desc[UR6][R10.64+0x34] ;  /* 0x000034060a192981 */ /* 0x000f22000c1e1900 */
[----:B--2---:R-:W-:-:S03]  /*04f0*/  @!P0 LOP3.LUT R5, R5, R18, RZ, 0x3c, !PT ;  /* 0x0000001205058212 */ /* 0x004fc600078e3cff */
[----:B------:R-:W2:Y:S01]  /*0500*/  @P1 LDG.E R18, desc[UR6][R10.64+0x1c] ;  /* 0x00001c060a121981 */ /* 0x000ea2000c1e1900 */
[----:B---3--:R-:W-:-:S03]  /*0510*/  @P1 LOP3.LUT R3, R3, R20, RZ, 0x3c, !PT ;  /* 0x0000001403031212 */ /* 0x008fc600078e3cff */
[----:B------:R-:W3:Y:S01]  /*0520*/  @P2 LDG.E R20, desc[UR6][R10.64+0x30] ;  /* 0x000030060a142981 */ /* 0x000ee2000c1e1900 */
[----:B----4-:R-:W-:-:S03]  /*0530*/  @P2 LOP3.LUT R3, R3, R22, RZ, 0x3c, !PT ;  /* 0x0000001603032212 */ /* 0x010fc600078e3cff */
[----:B------:R-:W4:Y:S01]  /*0540*/  @P3 LDG.E R22, desc[UR6][R10.64+0x4c] ;  /* 0x00004c060a163981 */ /* 0x000f22000c1e1900 */
[----:B------:R-:W-:-:S04]  /*0550*/  @P3 LOP3.LUT R15, R15, R28, RZ, 0x3c, !PT ;  /* 0x0000001c0f0f3212 */ /* 0x000fc800078e3cff */
[----:B------:R-:W-:Y:S02]  /*0560*/  @P4 LOP3.LUT R15, R15, R26, RZ, 0x3c, !PT ;  /* 0x0000001a0f0f4212 */ /* 0x000fe400078e3cff */
[----:B------:R-:W-:Y:S01]  /*0570*/  @P1 LOP3.LUT R2, R2, R21, RZ, 0x3c, !PT ;  /* 0x0000001502021212 */ /* 0x000fe200078e3cff */
[----:B------:R-:W4:Y:S04]  /*0580*/  @P5 LDG.E R26, desc[UR6][R10.64+0x64] ;  /* 0x000064060a1a5981 */ /* 0x000f28000c1e1900 */
[----:B------:R-:W4:Y:S01]  /*0590*/  @P3 LDG.E R21, desc[UR6][R10.64+0x40] ;  /* 0x000040060a153981 */ /* 0x000f22000c1e1900 */
[----:B------:R-:W-:Y:S02]  /*05a0*/  @P2 LOP3.LUT R4, R4, R23, RZ, 0x3c, !PT ;  /* 0x0000001704042212 */ /* 0x000fe400078e3cff */
[----:B------:R-:W-:Y:S01]  /*05b0*/  @P2 LOP3.LUT R2, R2, R25, RZ, 0x3c, !PT ;  /* 0x0000001902022212 */ /* 0x000fe200078e3cff */
[----:B------:R-:W4:Y:S04]  /*05c0*/  @P3 LDG.E R23, desc[UR6][R10.64+0x48] ;  /* 0x000048060a173981 */ /* 0x000f28000c1e1900 */
[----:B------:R-:W4:Y:S01]  /*05d0*/  @P4 LDG.E R25, desc[UR6][R10.64+0x54] ;  /* 0x000054060a194981 */ /* 0x000f22000c1e1900 */
[----:B--2---:R-:W-:-:S03]  /*05e0*/  @P1 LOP3.LUT R5, R5, R18, RZ, 0x3c, !PT ;  /* 0x0000001205051212 */ /* 0x004fc600078e3cff */
[----:B------:R-:W2:Y:S01]  /*05f0*/  @P3 LDG.E R18, desc[UR6][R10.64+0x44] ;  /* 0x000044060a123981 */ /* 0x000ea2000c1e1900 */
[----:B---3--:R-:W-:-:S03]  /*0600*/  @P2 LOP3.LUT R5, R5, R20, RZ, 0x3c, !PT ;  /* 0x0000001405052212 */ /* 0x008fc600078e3cff */
[----:B------:R-:W3:Y:S01]  /*0610*/  @P4 LDG.E R20, desc[UR6][R10.64+0x58] ;  /* 0x000058060a144981 */ /* 0x000ee2000c1e1900 */
[----:B----4-:R-:W-:-:S03]  /*0620*/  @P3 LOP3.LUT R3, R3, R22, RZ, 0x3c, !PT ;  /* 0x0000001603033212 */ /* 0x010fc600078e3cff */
[----:B------:R-:W4:Y:S01]  /*0630*/  @P4 LDG.E R22, desc[UR6][R10.64+0x60] ;  /* 0x000060060a164981 */ /* 0x000f22000c1e1900 */
[----:B------:R-:W-:Y:S02]  /*0640*/  LOP3.LUT P0, RZ, R24, 0x80, RZ, 0xc0, !PT ;  /* 0x0000008018ff7812 */ /* 0x000fe4000780c0ff */
[----:B------:R-:W-:Y:S02]  /*0650*/  @P5 LOP3.LUT R15, R15, R26, RZ, 0x3c, !PT ;  /* 0x0000001a0f0f5212 */ /* 0x000fe400078e3cff */
[----:B------:R-:W4:Y:S01]  /*0660*/  @P6 LDG.E R26, desc[UR6][R10.64+0x78] ;  /* 0x000078060a1a6981 */ /* 0x000f22000c1e1900 */
[----:B------:R-:W-:-:S03]  /*0670*/  @P3 LOP3.LUT R4, R4, R21, RZ, 0x3c, !PT ;  /* 0x0000001504043212 */ /* 0x000fc600078e3cff */
[----:B------:R-:W4:Y:S01]  /*0680*/  @P4 LDG.E R21, desc[UR6][R10.64+0x5c] ;  /* 0x00005c060a154981 */ /* 0x000f22000c1e1900 */
[----:B------:R-:W-:-:S03]  /*0690*/  @P3 LOP3.LUT R2, R2, R23, RZ, 0x3c, !PT ;  /* 0x0000001702023212 */ /* 0x000fc600078e3cff */
[----:B------:R-:W4:Y:S01]  /*06a0*/  @P5 LDG.E R23, desc[UR6][R10.64+0x68] ;  /* 0x000068060a175981 */ /* 0x000f22000c1e1900 */
[----:B------:R-:W-:-:S03]  /*06b0*/  @P4 LOP3.LUT R4, R4, R25, RZ, 0x3c, !PT ;  /* 0x0000001904044212 */ /* 0x000fc600078e3cff */
[----:B------:R-:W4:Y:S01]  /*06c0*/  @P5 LDG.E R25, desc[UR6][R10.64+0x70] ;  /* 0x000070060a195981 */ /* 0x000f22000c1e1900 */
[----:B--2---:R-:W-:-:S03]  /*06d0*/  @P3 LOP3.LUT R5, R5, R18, RZ, 0x3c, !PT ;  /* 0x0000001205053212 */ /* 0x004fc600078e3cff */
[----:B------:R-:W2:Y:S01]  /*06e0*/  @P5 LDG.E R18, desc[UR6][R10.64+0x6c] ;  /* 0x00006c060a125981 */ /* 0x000ea2000c1e1900 */
[----:B---3--:R-:W-:-:S03]  /*06f0*/  @P4 LOP3.LUT R5, R5, R20, RZ, 0x3c, !PT ;  /* 0x0000001405054212 */ /* 0x008fc600078e3cff */
[----:B------:R-:W3:Y:S01]  /*0700*/  @P5 LDG.E R20, desc[UR6][R10.64+0x74] ;  /* 0x000074060a145981 */ /* 0x000ee2000c1e1900 */
[----:B----4-:R-:W-:-:S03]  /*0710*/  @P4 LOP3.LUT R3, R3, R22, RZ, 0x3c, !PT ;  /* 0x0000001603034212 */ /* 0x010fc600078e3cff */
[----:B------:R-:W4:Y:S01]  /*0720*/  @P0 LDG.E R22, desc[UR6][R10.64+0x8c] ;  /* 0x00008c060a160981 */ /* 0x000f22000c1e1900 */
[----:B------:R-:W-:-:S03]  /*0730*/  @P6 LOP3.LUT R15, R15, R26, RZ, 0x3c, !PT ;  /* 0x0000001a0f0f6212 */ /* 0x000fc600078e3cff */
        /* <DEDUP_REMOVED lines=13> */
[----:B------:R-:W-:Y:S02]  /*0810*/  @P6 LOP3.LUT R4, R4, R27, RZ, 0x3c, !PT ;  /* 0x0000001b04046212 */ /* 0x000fe400078e3cff */
[----:B------:R-:W-:Y:S02]  /*0820*/  @P6 LOP3.LUT R2, R2, R21, RZ, 0x3c, !PT ;  /* 0x0000001502026212 */ /* 0x000fe400078e3cff */
[----:B------:R-:W-:Y:S02]  /*0830*/  @P0 LOP3.LUT R4, R4, R23, RZ, 0x3c, !PT ;  /* 0x0000001704040212 */ /* 0x000fe400078e3cff */
[----:B------:R-:W-:Y:S02]  /*0840*/  @P0 LOP3.LUT R2, R2, R25, RZ, 0x3c, !PT ;  /* 0x0000001902020212 */ /* 0x000fe400078e3cff */
[----:B--2---:R-:W-:Y:S02]  /*0850*/  @P6 LOP3.LUT R5, R5, R18, RZ, 0x3c, !PT ;  /* 0x0000001205056212 */ /* 0x004fe400078e3cff */
[----:B---3--:R-:W-:-:S02]  /*0860*/  @P6 LOP3.LUT R3, R3, R20, RZ, 0x3c, !PT ;  /* 0x0000001403036212 */ /* 0x008fc400078e3cff */
[----:B----4-:R-:W-:Y:S02]  /*0870*/  @P0 LOP3.LUT R5, R5, R22, RZ, 0x3c, !PT ;  /* 0x0000001605050212 */ /* 0x010fe400078e3cff */
[----:B------:R-:W-:Y:S02]  /*0880*/  @P0 LOP3.LUT R3, R3, R26, RZ, 0x3c, !PT ;  /* 0x0000001a03030212 */ /* 0x000fe400078e3cff */
[----:B------:R-:W-:-:S13]  /*0890*/  R2P PR, R24.B1, 0x7f ;  /* 0x0000007f18007804 */ /* 0x000fda0000001000 */
[----:B------:R-:W2:Y:S04]  /*08a0*/  @P0 LDG.E R18, desc[UR6][R10.64+0xa0] ;  /* 0x0000a0060a120981 */ /* 0x000ea8000c1e1900 */
[----:B------:R-:W3:Y:S04]  /*08b0*/  @P1 LDG.E R22, desc[UR6][R10.64+0xb4] ;  /* 0x0000b4060a161981 */ /* 0x000ee8000c1e1900 */
[----:B------:R-:W4:Y:S04]  /*08c0*/  @P2 LDG.E R26, desc[UR6][R10.64+0xc8] ;  /* 0x0000c8060a1a2981 */ /* 0x000f28000c1e1900 */
[----:B------:R-:W4:Y:S04]  /*08d0*/  @P3 LDG.E R28, desc[UR6][R10.64+0xdc] ;  /* 0x0000dc060a1c3981 */ /* 0x000f28000c1e1900 */
[----:B------:R-:W4:Y:S04]  /*08e0*/  @P0 LDG.E R23, desc[UR6][R10.64+0xa4] ;  /* 0x0000a4060a170981 */ /* 0x000f28000c1e1900 */
[----:B------:R-:W4:Y:S04]  /*08f0*/  @P0 LDG.E R20, desc[UR6][R10.64+0xa8] ;  /* 0x0000a8060a140981 */ /* 0x000f28000c1e1900 */
[----:B------:R-:W4:Y:S04]  /*0900*/  @P4 LDG.E R25, desc[UR6][R10.64+0xf0] ;  /* 0x0000f0060a194981 */ /* 0x000f28000c1e1900 */
        /* <DEDUP_REMOVED lines=21> */
[----:B------:R-:W-:Y:S02]  /*0a60*/  LOP3.LUT P0, RZ, R24, 0x8000, RZ, 0xc0, !PT ;  /* 0x0000800018ff7812 */ /* 0x000fe4000780c0ff */
[----:B----4-:R-:W-:Y:S01]  /*0a70*/  @P5 LOP3.LUT R15, R15, R26, RZ, 0x3c, !PT ;  /* 0x0000001a0f0f5212 */ /* 0x010fe200078e3cff */
[----:B------:R-:W4:Y:S04]  /*0a80*/  @P3 LDG.E R24, desc[UR6][R10.64+0xe4] ;  /* 0x0000e4060a183981 */ /* 0x000f28000c1e1900 */
[----:B------:R-:W2:Y:S01]  /*0a90*/  @P6 LDG.E R26, desc[UR6][R10.64+0x118] ;  /* 0x000118060a1a6981 */ /* 0x000ea2000c1e1900 */
        /* <DEDUP_REMOVED lines=8> */
[----:B---3--:R-:W-:-:S03]  /*0b20*/  @P2 LOP3.LUT R3, R3, R22, RZ, 0x3c, !PT ;  /* 0x0000001603032212 */ /* 0x008fc600078e3cff */
[----:B------:R-:W3:Y:S01]  /*0b30*/  @P4 LDG.E R22, desc[UR6][R10.64+0x100] ;  /* 0x000100060a164981 */ /* 0x000ee2000c1e1900 */
[----:B--2---:R-:W-:-:S03]  /*0b40*/  @P6 LOP3.LUT R15, R15, R26, RZ, 0x3c, !PT ;  /* 0x0000001a0f0f6212 */ /* 0x004fc600078e3cff */
[----:B------:R-:W2:Y:S01]  /*0b50*/  @P0 LDG.E R26, desc[UR6][R10.64+0x12c] ;  /* 0x00012c060a1a0981 */ /* 0x000ea2000c1e1900 */
[----:B----4-:R-:W-:-:S03]  /*0b60*/  @P2 LOP3.LUT R2, R2, R23, RZ, 0x3c, !PT ;  /* 0x0000001702022212 */ /* 0x010fc600078e3cff */
[----:B------:R-:W4:Y:S01]  /*0b70*/  @P4 LDG.E R23, desc[UR6][R10.64+0xfc] ;  /* 0x0000fc060a174981 */ /* 0x000f22000c1e1900 */
[----:B------:R-:W-:-:S03]  /*0b80*/  @P2 LOP3.LUT R5, R5, R20, RZ, 0x3c, !PT ;  /* 0x0000001405052212 */ /* 0x000fc600078e3cff */
[----:B------:R-:W4:Y:S01]  /*0b90*/  @P4 LDG.E R20, desc[UR6][R10.64+0xf8] ;  /* 0x0000f8060a144981 */ /* 0x000f22000c1e1900 */
[----:B------:R-:W-:Y:S02]  /*0ba0*/  @P3 LOP3.LUT R2, R2, R27, RZ, 0x3c, !PT ;  /* 0x0000001b02023212 */ /* 0x000fe400078e3cff */
[----:B------:R-:W-:Y:S01]  /*0bb0*/  @P3 LOP3.LUT R4, R4, R25, RZ, 0x3c, !PT ;  /* 0x0000001904043212 */ /* 0x000fe200078e3cff */
[----:B------:R-:W4:Y:S01]  /*0bc0*/  @P5 LDG.E R27, desc[UR6][R10.64+0x110] ;  /* 0x000110060a1b5981 */ /* 0x000f22000c1e1900 */
[----:B------:R-:W-:-:S03]  /*0bd0*/  @P3 LOP3.LUT R5, R5, R24, RZ, 0x3c, !PT ;  /* 0x0000001805053212 */ /* 0x000fc600078e3cff */
[----:B------:R-:W4:Y:S04]  /*0be0*/  @P5 LDG.E R25, desc[UR6][R10.64+0x108] ;  /* 0x000108060a195981 */ /* 0x000f28000c1e1900 */
        /* <DEDUP_REMOVED lines=19> */
[----:B------:R-:W-:-:S05]  /*0d20*/  VIADD R19, R19, 0x10 ;  /* 0x0000001013137836 */ /* 0x000fca0000000000 */
[----:B------:R-:W-:Y:S02]  /*0d30*/  ISETP.NE.AND P1, PT, R19, 0x20, PT ;  /* 0x000000201300780c */ /* 0x000fe40003f25270 */
[----:B------:R-:W-:Y:S02]  /*0d40*/  @P5 LOP3.LUT R3, R3, R18, RZ, 0x3c, !PT ;  /* 0x0000001203035212 */ /* 0x000fe400078e3cff */
[----:B------:R-:W-:Y:S02]  /*0d50*/  @P6 LOP3.LUT R4, R4, R21, RZ, 0x3c, !PT ;  /* 0x0000001504046212 */ /* 0x000fe400078e3cff */
[----:B---3--:R-:W-:-:S04]  /*0d60*/  @P6 LOP3.LUT R3, R3, R22, RZ, 0x3c, !PT ;  /* 0x0000001603036212 */ /* 0x008fc800078e3cff */
[----:B--2---:R-:W-:Y:S02]  /*0d70*/  @P0 LOP3.LUT R3, R3, R26, RZ, 0x3c, !PT ;  /* 0x0000001a03030212 */ /* 0x004fe400078e3cff */
[----:B----4-:R-:W-:Y:S02]  /*0d80*/  @P6 LOP3.LUT R2, R2, R23, RZ, 0x3c, !PT ;  /* 0x0000001702026212 */ /* 0x010fe400078e3cff */
[----:B------:R-:W-:Y:S02]  /*0d90*/  @P6 LOP3.LUT R5, R5, R20, RZ, 0x3c, !PT ;  /* 0x0000001405056212 */ /* 0x000fe400078e3cff */
[----:B------:R-:W-:Y:S02]  /*0da0*/  @P0 LOP3.LUT R2, R2, R27, RZ, 0x3c, !PT ;  /* 0x0000001b02020212 */ /* 0x000fe400078e3cff */
[----:B------:R-:W-:Y:S02]  /*0db0*/  @P0 LOP3.LUT R4, R4, R25, RZ, 0x3c, !PT ;  /* 0x0000001904040212 */ /* 0x000fe400078e3cff */
[----:B------:R-:W-:Y:S01]  /*0dc0*/  @P0 LOP3.LUT R5, R5, R24, RZ, 0x3c, !PT ;  /* 0x0000001805050212 */ /* 0x000fe200078e3cff */
[----:B------:R-:W-:Y:S06]  /*0dd0*/  @P1 BRA `(.L_x_47) ;  /* 0xfffffff400481947 */ /* 0x000fec000383ffff */
[----:B------:R-:W-:-:S05]  /*0de0*/  VIADD R17, R17, 0x1 ;  /* 0x0000000111117836 */ /* 0x000fca0000000000 */
[----:B------:R-:W-:-:S13]  /*0df0*/  ISETP.NE.AND P0, PT, R17, 0x5, PT ;  /* 0x000000051100780c */ /* 0x000fda0003f05270 */
[----:B------:R-:W-:Y:S05]  /*0e00*/  @P0 BRA `(.L_x_48) ;  /* 0xfffffff400300947 */ /* 0x000fea000383ffff */
[----:B------:R1:W-:Y:S01]  /*0e10*/  STG.E.64 desc[UR6][R6.64+0x8], R4 ;  /* 0x0000080406007986 */ /* 0x0003e2000c101b06 */
[----:B------:R-:W-:Y:S01]  /*0e20*/  VIADD R14, R14, 0x1 ;  /* 0x000000010e0e7836 */ /* 0x000fe20000000000 */
[----:B------:R-:W-:Y:S02]  /*0e30*/  LOP3.LUT R11, R13, 0x3, RZ, 0xc0, !PT ;  /* 0x000000030d0b7812 */ /* 0x000fe400078ec0ff */
[----:B------:R1:W-:Y:S02]  /*0e40*/  STG.E.64 desc[UR6][R6.64+0x10], R2 ;  /* 0x0000100206007986 */ /* 0x0003e4000c101b06 */
[----:B------:R-:W-:Y:S02]  /*0e50*/  ISETP.GE.U32.AND P0, PT, R14, R11, PT ;  /* 0x0000000b0e00720c */ /* 0x000fe40003f06070 */
[----:B------:R1:W-:Y:S11]  /*0e60*/  STG.E desc[UR6][R6.64+0x4], R15 ;  /* 0x0000040f06007986 */ /* 0x0003f6000c101906 */
[----:B------:R-:W-:Y:S05]  /*0e70*/  @!P0 BRA `(.L_x_49) ;  /* 0xfffffff400048947 */ /* 0x000fea000383ffff */
.L_x_46:
[----:B------:R-:W-:Y:S05]  /*0e80*/  BSYNC.RECONVERGENT B1 ;  /* 0x0000000000017941 */ /* 0x000fea0003800200 */
.L_x_45:
[C---:B------:R-:W-:Y:S01]  /*0e90*/  ISETP.GT.U32.AND P0, PT, R13.reuse, 0x3, PT ;  /* 0x000000030d00780c */ /* 0x040fe20003f04070 */
[----:B------:R-:W-:Y:S01]  /*0ea0*/  VIADD R12, R12, 0x1 ;  /* 0x000000010c0c7836 */ /* 0x000fe20000000000 */
[--C-:B------:R-:W-:Y:S02]  /*0eb0*/  SHF.R.U64 R13, R13, 0x2, R0.reuse ;  /* 0x000000020d0d7819 */ /* 0x100fe40000001200 */
[----:B------:R-:W-:Y:S02]  /*0ec0*/  ISETP.GT.U32.AND.EX P0, PT, R0, RZ, PT, P0 ;  /* 0x000000ff0000720c */ /* 0x000fe40003f04100 */
[----:B------:R-:W-:-:S11]  /*0ed0*/  SHF.R.U32.HI R0, RZ, 0x2, R0 ;  /* 0x00000002ff007819 */ /* 0x000fd60000011600 */
[----:B------:R-:W-:Y:S05]  /*0ee0*/  @P0 BRA `(.L_x_50) ;  /* 0xfffffff000c80947 */ /* 0x000fea000383ffff */
.L_x_44:
[----:B------:R-:W-:Y:S05]  /*0ef0*/  BSYNC.RECONVERGENT B0 ;  /* 0x0000000000007941 */ /* 0x000fea0003800200 */
.L_x_43:
[----:B------:R-:W-:Y:S04]  /*0f00*/  STG.E.64 desc[UR6][R6.64+0x18], RZ ;  /* 0x000018ff06007986 */ /* 0x000fe8000c101b06 */
[----:B------:R-:W-:Y:S04]  /*0f10*/  STG.E desc[UR6][R6.64+0x20], RZ ;  /* 0x000020ff06007986 */ /* 0x000fe8000c101906 */
[----:B------:R-:W-:Y:S01]  /*0f20*/  STG.E.64 desc[UR6][R6.64+0x28], RZ ;  /* 0x000028ff06007986 */ /* 0x000fe2000c101b06 */
[----:B------:R-:W-:Y:S05]  /*0f30*/  EXIT ;  /* 0x000000000000794d */ /* 0x000fea0003800000 */
.L_x_51:
        /* <DEDUP_REMOVED lines=12> */
.L_x_53:


//--------------------- .nv.global.init           --------------------------
	.section	.nv.global.init,"aw",@progbits
	.align	4
.nv.global.init:
	.type		mrg32k3aM1SubSeq,@object
	.size		mrg32k3aM1SubSeq,(mrg32k3aM2SubSeq - mrg32k3aM1SubSeq)
mrg32k3aM1SubSeq:
        /*0000*/ 	.byte	0x0b, 0xcc, 0xee, 0x04, 0x73, 0x29, 0x8b, 0x6f, 0xf6, 0x53, 0x03, 0xf6, 0x23, 0xf6, 0xea, 0xda
        /* <DEDUP_REMOVED lines=125> */
	.type		mrg32k3aM2SubSeq,@object
	.size		mrg32k3aM2SubSeq,(mrg32k3aM1 - mrg32k3aM2SubSeq)
mrg32k3aM2SubSeq:
        /* <DEDUP_REMOVED lines=126> */
	.type		mrg32k3aM1,@object
	.size		mrg32k3aM1,(mrg32k3aM1Seq - mrg32k3aM1)
mrg32k3aM1:
        /* <DEDUP_REMOVED lines=144> */
	.type		mrg32k3aM1Seq,@object
	.size		mrg32k3aM1Seq,(mrg32k3aM2 - mrg32k3aM1Seq)
mrg32k3aM1Seq:
        /* <DEDUP_REMOVED lines=144> */
	.type		mrg32k3aM2,@object
	.size		mrg32k3aM2,(mrg32k3aM2Seq - mrg32k3aM2)
mrg32k3aM2:
        /* <DEDUP_REMOVED lines=144> */
	.type		mrg32k3aM2Seq,@object
	.size		mrg32k3aM2Seq,(precalc_xorwow_matrix - mrg32k3aM2Seq)
mrg32k3aM2Seq:
        /* <DEDUP_REMOVED lines=144> */
	.type		precalc_xorwow_matrix,@object
	.size		precalc_xorwow_matrix,(precalc_xorwow_offset_matrix - precalc_xorwow_matrix)
precalc_xorwow_matrix:
        /* <DEDUP_REMOVED lines=6400> */
	.type		precalc_xorwow_offset_matrix,@object
	.size		precalc_xorwow_offset_matrix,(.L_1 - precalc_xorwow_offset_matrix)
precalc_xorwow_offset_matrix:
        /* <DEDUP_REMOVED lines=6400> */
.L_1:


//--------------------- .nv.shared.reserved.0     --------------------------
	.section	.nv.shared.reserved.0,"aw",@nobits
	.weak		__nv_reservedSMEM_offset_0_alias
	.size		__nv_reservedSMEM_offset_0_alias, 0, 64
	.other		__nv_reservedSMEM_offset_0_alias,@"STO_CUDA_RESERVED_SHARED STV_DEFAULT"
__nv_reservedSMEM_offset_0_alias:
	.zero		0
	.zero		64


//--------------------- .nv.constant0._Z9searchSolPPiP7GAPdataiP17curandStateXORWOWS0_S0_S_ --------------------------
	.section	.nv.constant0._Z9searchSolPPiP7GAPdataiP17curandStateXORWOWS0_S0_S_,"a",@progbits
	.sectionflags	@""
	.align	4
.nv.constant0._Z9searchSolPPiP7GAPdataiP17curandStateXORWOWS0_S0_S_:
	.zero		952


//--------------------- .nv.constant0._Z12setup_kernalP17curandStateXORWOWl --------------------------
	.section	.nv.constant0._Z12setup_kernalP17curandStateXORWOWl,"a",@progbits
	.sectionflags	@""
	.align	4
.nv.constant0._Z12setup_kernalP17curandStateXORWOWl:
	.zero		912


//--------------------- SYMBOLS --------------------------

	.type		.nv.reservedSmem.offset0,@object
	.size		.nv.reservedSmem.offset0,0x4
	.type		malloc,@function
